//
// Generated by NVIDIA NVVM Compiler
//
// Compiler Build ID: CL-36424714
// Cuda compilation tools, release 13.0, V13.0.88
// Based on NVVM 20.0.0
//

.version 9.0
.target sm_100
.address_size 64

	// .globl	_Z5h2divPf14__nv_bfloat162S0_

.visible .entry _Z5h2divPf14__nv_bfloat162S0_(
	.param .u64 .ptr .align 1 _Z5h2divPf14__nv_bfloat162S0__param_0,
	.param .align 4 .b8 _Z5h2divPf14__nv_bfloat162S0__param_1[4],
	.param .align 4 .b8 _Z5h2divPf14__nv_bfloat162S0__param_2[4]
)
{
	.reg .pred 	%p<3>;
	.reg .b16 	%rs<15>;
	.reg .b32 	%r<6>;
	.reg .b32 	%f<21>;
	.reg .b64 	%rd<3>;

	ld.param.u64 	%rd1, [_Z5h2divPf14__nv_bfloat162S0__param_0];
	cvta.to.global.u64 	%rd2, %rd1;
	ld.param.u32 	%r3, [_Z5h2divPf14__nv_bfloat162S0__param_1];
	ld.param.u32 	%r4, [_Z5h2divPf14__nv_bfloat162S0__param_2];
	// begin inline asm
	{.reg .b16 low,high;
 mov.b32 {low,high}, %r3;
 mov.b16 %rs1, low;}
	// end inline asm
	// begin inline asm
	{.reg .b16 low,high;
 mov.b32 {low,high}, %r4;
 mov.b16 %rs2, low;}
	// end inline asm
	// begin inline asm
	{ cvt.f32.bf16 %f1, %rs1;}

	// end inline asm
	// begin inline asm
	{ cvt.f32.bf16 %f2, %rs2;}

	// end inline asm
	abs.f32 	%f15, %f2;
	setp.ge.f32 	%p1, %f15, 0f7E800000;
	mul.f32 	%f16, %f2, 0f3E800000;
	selp.f32 	%f5, %f16, %f2, %p1;
	// begin inline asm
	{ div.approx.f32 %f3, %f1, %f5; }
	// end inline asm
	mul.f32 	%f17, %f3, 0f3E800000;
	selp.f32 	%f6, %f17, %f3, %p1;
	// begin inline asm
	{  cvt.rn.bf16.f32 %rs5, %f6;}

	// end inline asm
	// begin inline asm
	{.reg .b16 low,high;
 mov.b32 {low,high}, %r3;
 mov.b16 %rs6, high;}
	// end inline asm
	// begin inline asm
	{.reg .b16 low,high;
 mov.b32 {low,high}, %r4;
 mov.b16 %rs7, high;}
	// end inline asm
	// begin inline asm
	{ cvt.f32.bf16 %f7, %rs6;}

	// end inline asm
	// begin inline asm
	{ cvt.f32.bf16 %f8, %rs7;}

	// end inline asm
	abs.f32 	%f18, %f8;
	setp.ge.f32 	%p2, %f18, 0f7E800000;
	mul.f32 	%f19, %f8, 0f3E800000;
	selp.f32 	%f11, %f19, %f8, %p2;
	// begin inline asm
	{ div.approx.f32 %f9, %f7, %f11; }
	// end inline asm
	mul.f32 	%f20, %f9, 0f3E800000;
	selp.f32 	%f12, %f20, %f9, %p2;
	// begin inline asm
	{  cvt.rn.bf16.f32 %rs10, %f12;}

	// end inline asm
	// begin inline asm
	{  mov.b32 %r5, {%rs5,%rs10};}

	// end inline asm
	mov.b32 	{%rs13, %rs14}, %r5;
	// begin inline asm
	{ cvt.f32.bf16 %f13, %rs13;}

	// end inline asm
	st.global.f32 	[%rd2], %f13;
	// begin inline asm
	{ cvt.f32.bf16 %f14, %rs14;}

	// end inline asm
	st.global.f32 	[%rd2+4], %f14;
	ret;

}
	// .globl	_Z5habs2Pf14__nv_bfloat162
.visible .entry _Z5habs2Pf14__nv_bfloat162(
	.param .u64 .ptr .align 1 _Z5habs2Pf14__nv_bfloat162_param_0,
	.param .align 4 .b8 _Z5habs2Pf14__nv_bfloat162_param_1[4]
)
{
	.reg .b16 	%rs<3>;
	.reg .b32 	%r<3>;
	.reg .b32 	%f<3>;
	.reg .b64 	%rd<3>;

	ld.param.u64 	%rd1, [_Z5habs2Pf14__nv_bfloat162_param_0];
	cvta.to.global.u64 	%rd2, %rd1;
	ld.param.u32 	%r2, [_Z5habs2Pf14__nv_bfloat162_param_1];
	// begin inline asm
	{abs.bf16x2 %r1,%r2;
}
	// end inline asm
	mov.b32 	{%rs1, %rs2}, %r1;
	// begin inline asm
	{ cvt.f32.bf16 %f1, %rs1;}

	// end inline asm
	st.global.f32 	[%rd2], %f1;
	// begin inline asm
	{ cvt.f32.bf16 %f2, %rs2;}

	// end inline asm
	st.global.f32 	[%rd2+4], %f2;
	ret;

}
	// .globl	_Z5hadd2Pf14__nv_bfloat162S0_
.visible .entry _Z5hadd2Pf14__nv_bfloat162S0_(
	.param .u64 .ptr .align 1 _Z5hadd2Pf14__nv_bfloat162S0__param_0,
	.param .align 4 .b8 _Z5hadd2Pf14__nv_bfloat162S0__param_1[4],
	.param .align 4 .b8 _Z5hadd2Pf14__nv_bfloat162S0__param_2[4]
)
{
	.reg .b16 	%rs<3>;
	.reg .b32 	%r<4>;
	.reg .b32 	%f<3>;
	.reg .b64 	%rd<3>;

	ld.param.u64 	%rd1, [_Z5hadd2Pf14__nv_bfloat162S0__param_0];
	cvta.to.global.u64 	%rd2, %rd1;
	ld.param.u32 	%r2, [_Z5hadd2Pf14__nv_bfloat162S0__param_1];
	ld.param.u32 	%r3, [_Z5hadd2Pf14__nv_bfloat162S0__param_2];
	// begin inline asm
	{ add.bf16x2 %r1,%r2,%r3; }

	// end inline asm
	mov.b32 	{%rs1, %rs2}, %r1;
	// begin inline asm
	{ cvt.f32.bf16 %f1, %rs1;}

	// end inline asm
	st.global.f32 	[%rd2], %f1;
	// begin inline asm
	{ cvt.f32.bf16 %f2, %rs2;}

	// end inline asm
	st.global.f32 	[%rd2+4], %f2;
	ret;

}
	// .globl	_Z8hadd2_rnPf14__nv_bfloat162S0_
.visible .entry _Z8hadd2_rnPf14__nv_bfloat162S0_(
	.param .u64 .ptr .align 1 _Z8hadd2_rnPf14__nv_bfloat162S0__param_0,
	.param .align 4 .b8 _Z8hadd2_rnPf14__nv_bfloat162S0__param_1[4],
	.param .align 4 .b8 _Z8hadd2_rnPf14__nv_bfloat162S0__param_2[4]
)
{
	.reg .b16 	%rs<3>;
	.reg .b32 	%r<4>;
	.reg .b32 	%f<3>;
	.reg .b64 	%rd<3>;

	ld.param.u64 	%rd1, [_Z8hadd2_rnPf14__nv_bfloat162S0__param_0];
	cvta.to.global.u64 	%rd2, %rd1;
	ld.param.u32 	%r2, [_Z8hadd2_rnPf14__nv_bfloat162S0__param_1];
	ld.param.u32 	%r3, [_Z8hadd2_rnPf14__nv_bfloat162S0__param_2];
	// begin inline asm
	{ add.rn.bf16x2 %r1,%r2,%r3; }

	// end inline asm
	mov.b32 	{%rs1, %rs2}, %r1;
	// begin inline asm
	{ cvt.f32.bf16 %f1, %rs1;}

	// end inline asm
	st.global.f32 	[%rd2], %f1;
	// begin inline asm
	{ cvt.f32.bf16 %f2, %rs2;}

	// end inline asm
	st.global.f32 	[%rd2+4], %f2;
	ret;

}
	// .globl	_Z9hadd2_satPf14__nv_bfloat162S0_
.visible .entry _Z9hadd2_satPf14__nv_bfloat162S0_(
	.param .u64 .ptr .align 1 _Z9hadd2_satPf14__nv_bfloat162S0__param_0,
	.param .align 4 .b8 _Z9hadd2_satPf14__nv_bfloat162S0__param_1[4],
	.param .align 4 .b8 _Z9hadd2_satPf14__nv_bfloat162S0__param_2[4]
)
{
	.reg .b16 	%rs<3>;
	.reg .b32 	%r<4>;
	.reg .b32 	%f<3>;
	.reg .b64 	%rd<3>;

	ld.param.u64 	%rd1, [_Z9hadd2_satPf14__nv_bfloat162S0__param_0];
	cvta.to.global.u64 	%rd2, %rd1;
	ld.param.u32 	%r2, [_Z9hadd2_satPf14__nv_bfloat162S0__param_1];
	ld.param.u32 	%r3, [_Z9hadd2_satPf14__nv_bfloat162S0__param_2];
	// begin inline asm
	{.reg .b32 f, one, zero;
  mov.b32 one, 0x3f803f80U;
  mov.b32 zero, 0;
  fma.rn.bf16x2 f,%r2,one,%r3;
  max.bf16x2 f, f, zero;
  min.bf16x2 %r1, f, one;
}
	// end inline asm
	mov.b32 	{%rs1, %rs2}, %r1;
	// begin inline asm
	{ cvt.f32.bf16 %f1, %rs1;}

	// end inline asm
	st.global.f32 	[%rd2], %f1;
	// begin inline asm
	{ cvt.f32.bf16 %f2, %rs2;}

	// end inline asm
	st.global.f32 	[%rd2+4], %f2;
	ret;

}
	// .globl	_Z6hcmaddPf14__nv_bfloat162S0_S0_
.visible .entry _Z6hcmaddPf14__nv_bfloat162S0_S0_(
	.param .u64 .ptr .align 1 _Z6hcmaddPf14__nv_bfloat162S0_S0__param_0,
	.param .align 4 .b8 _Z6hcmaddPf14__nv_bfloat162S0_S0__param_1[4],
	.param .align 4 .b8 _Z6hcmaddPf14__nv_bfloat162S0_S0__param_2[4],
	.param .align 4 .b8 _Z6hcmaddPf14__nv_bfloat162S0_S0__param_3[4]
)
{
	.reg .b16 	%rs<21>;
	.reg .b32 	%r<4>;
	.reg .b32 	%f<3>;
	.reg .b64 	%rd<3>;

	ld.param.u32 	%r1, [_Z6hcmaddPf14__nv_bfloat162S0_S0__param_1];
	mov.b32 	{%rs6, %rs16}, %r1;
	ld.param.u32 	%r2, [_Z6hcmaddPf14__nv_bfloat162S0_S0__param_2];
	mov.b32 	{%rs17, %rs13}, %r2;
	ld.param.u32 	%r3, [_Z6hcmaddPf14__nv_bfloat162S0_S0__param_3];
	mov.b32 	{%rs4, %rs8}, %r3;
	ld.param.u64 	%rd1, [_Z6hcmaddPf14__nv_bfloat162S0_S0__param_0];
	cvta.to.global.u64 	%rd2, %rd1;
	// begin inline asm
	{fma.rn.bf16 %rs1,%rs6,%rs17,%rs4;
}
	// end inline asm
	// begin inline asm
	{fma.rn.bf16 %rs5,%rs6,%rs13,%rs8;
}
	// end inline asm
	// begin inline asm
	{neg.bf16 %rs9,%rs16;
}
	// end inline asm
	// begin inline asm
	{fma.rn.bf16 %rs11,%rs9,%rs13,%rs1;
}
	// end inline asm
	// begin inline asm
	{fma.rn.bf16 %rs15,%rs16,%rs17,%rs5;
}
	// end inline asm
	// begin inline asm
	{ cvt.f32.bf16 %f1, %rs11;}

	// end inline asm
	st.global.f32 	[%rd2], %f1;
	// begin inline asm
	{ cvt.f32.bf16 %f2, %rs15;}

	// end inline asm
	st.global.f32 	[%rd2+4], %f2;
	ret;

}
	// .globl	_Z5hfma2Pf14__nv_bfloat162S0_S0_
.visible .entry _Z5hfma2Pf14__nv_bfloat162S0_S0_(
	.param .u64 .ptr .align 1 _Z5hfma2Pf14__nv_bfloat162S0_S0__param_0,
	.param .align 4 .b8 _Z5hfma2Pf14__nv_bfloat162S0_S0__param_1[4],
	.param .align 4 .b8 _Z5hfma2Pf14__nv_bfloat162S0_S0__param_2[4],
	.param .align 4 .b8 _Z5hfma2Pf14__nv_bfloat162S0_S0__param_3[4]
)
{
	.reg .b16 	%rs<3>;
	.reg .b32 	%r<5>;
	.reg .b32 	%f<3>;
	.reg .b64 	%rd<3>;

	ld.param.u64 	%rd1, [_Z5hfma2Pf14__nv_bfloat162S0_S0__param_0];
	cvta.to.global.u64 	%rd2, %rd1;
	ld.param.u32 	%r2, [_Z5hfma2Pf14__nv_bfloat162S0_S0__param_1];
	ld.param.u32 	%r3, [_Z5hfma2Pf14__nv_bfloat162S0_S0__param_2];
	ld.param.u32 	%r4, [_Z5hfma2Pf14__nv_bfloat162S0_S0__param_3];
	// begin inline asm
	{fma.rn.bf16x2 %r1,%r2,%r3,%r4;
}
	// end inline asm
	mov.b32 	{%rs1, %rs2}, %r1;
	// begin inline asm
	{ cvt.f32.bf16 %f1, %rs1;}

	// end inline asm
	st.global.f32 	[%rd2], %f1;
	// begin inline asm
	{ cvt.f32.bf16 %f2, %rs2;}

	// end inline asm
	st.global.f32 	[%rd2+4], %f2;
	ret;

}
	// .globl	_Z9hfma2_satPf14__nv_bfloat162S0_S0_
.visible .entry _Z9hfma2_satPf14__nv_bfloat162S0_S0_(
	.param .u64 .ptr .align 1 _Z9hfma2_satPf14__nv_bfloat162S0_S0__param_0,
	.param .align 4 .b8 _Z9hfma2_satPf14__nv_bfloat162S0_S0__param_1[4],
	.param .align 4 .b8 _Z9hfma2_satPf14__nv_bfloat162S0_S0__param_2[4],
	.param .align 4 .b8 _Z9hfma2_satPf14__nv_bfloat162S0_S0__param_3[4]
)
{
	.reg .b16 	%rs<3>;
	.reg .b32 	%r<5>;
	.reg .b32 	%f<3>;
	.reg .b64 	%rd<3>;

	ld.param.u64 	%rd1, [_Z9hfma2_satPf14__nv_bfloat162S0_S0__param_0];
	cvta.to.global.u64 	%rd2, %rd1;
	ld.param.u32 	%r2, [_Z9hfma2_satPf14__nv_bfloat162S0_S0__param_1];
	ld.param.u32 	%r3, [_Z9hfma2_satPf14__nv_bfloat162S0_S0__param_2];
	ld.param.u32 	%r4, [_Z9hfma2_satPf14__nv_bfloat162S0_S0__param_3];
	// begin inline asm
	{ .reg .b32 f, one, zero;
  mov.b32 one, 0x3f803f80U;
  mov.b32 zero, 0;
  fma.rn.bf16x2 f, %r2, %r3, %r4;
  max.bf16x2 f, f, zero;
  min.bf16x2 %r1, f, one;
}
	// end inline asm
	mov.b32 	{%rs1, %rs2}, %r1;
	// begin inline asm
	{ cvt.f32.bf16 %f1, %rs1;}

	// end inline asm
	st.global.f32 	[%rd2], %f1;
	// begin inline asm
	{ cvt.f32.bf16 %f2, %rs2;}

	// end inline asm
	st.global.f32 	[%rd2+4], %f2;
	ret;

}
	// .globl	_Z5hmul2Pf14__nv_bfloat162S0_
.visible .entry _Z5hmul2Pf14__nv_bfloat162S0_(
	.param .u64 .ptr .align 1 _Z5hmul2Pf14__nv_bfloat162S0__param_0,
	.param .align 4 .b8 _Z5hmul2Pf14__nv_bfloat162S0__param_1[4],
	.param .align 4 .b8 _Z5hmul2Pf14__nv_bfloat162S0__param_2[4]
)
{
	.reg .b16 	%rs<3>;
	.reg .b32 	%r<4>;
	.reg .b32 	%f<3>;
	.reg .b64 	%rd<3>;

	ld.param.u64 	%rd1, [_Z5hmul2Pf14__nv_bfloat162S0__param_0];
	cvta.to.global.u64 	%rd2, %rd1;
	ld.param.u32 	%r2, [_Z5hmul2Pf14__nv_bfloat162S0__param_1];
	ld.param.u32 	%r3, [_Z5hmul2Pf14__nv_bfloat162S0__param_2];
	// begin inline asm
	{ mul.bf16x2 %r1,%r2,%r3; }

	// end inline asm
	mov.b32 	{%rs1, %rs2}, %r1;
	// begin inline asm
	{ cvt.f32.bf16 %f1, %rs1;}

	// end inline asm
	st.global.f32 	[%rd2], %f1;
	// begin inline asm
	{ cvt.f32.bf16 %f2, %rs2;}

	// end inline asm
	st.global.f32 	[%rd2+4], %f2;
	ret;

}
	// .globl	_Z8hmul2_rnPf14__nv_bfloat162S0_
.visible .entry _Z8hmul2_rnPf14__nv_bfloat162S0_(
	.param .u64 .ptr .align 1 _Z8hmul2_rnPf14__nv_bfloat162S0__param_0,
	.param .align 4 .b8 _Z8hmul2_rnPf14__nv_bfloat162S0__param_1[4],
	.param .align 4 .b8 _Z8hmul2_rnPf14__nv_bfloat162S0__param_2[4]
)
{
	.reg .b16 	%rs<3>;
	.reg .b32 	%r<4>;
	.reg .b32 	%f<3>;
	.reg .b64 	%rd<3>;

	ld.param.u64 	%rd1, [_Z8hmul2_rnPf14__nv_bfloat162S0__param_0];
	cvta.to.global.u64 	%rd2, %rd1;
	ld.param.u32 	%r2, [_Z8hmul2_rnPf14__nv_bfloat162S0__param_1];
	ld.param.u32 	%r3, [_Z8hmul2_rnPf14__nv_bfloat162S0__param_2];
	// begin inline asm
	{ mul.rn.bf16x2 %r1,%r2,%r3; }

	// end inline asm
	mov.b32 	{%rs1, %rs2}, %r1;
	// begin inline asm
	{ cvt.f32.bf16 %f1, %rs1;}

	// end inline asm
	st.global.f32 	[%rd2], %f1;
	// begin inline asm
	{ cvt.f32.bf16 %f2, %rs2;}

	// end inline asm
	st.global.f32 	[%rd2+4], %f2;
	ret;

}
	// .globl	_Z9hmul2_satPf14__nv_bfloat162S0_
.visible .entry _Z9hmul2_satPf14__nv_bfloat162S0_(
	.param .u64 .ptr .align 1 _Z9hmul2_satPf14__nv_bfloat162S0__param_0,
	.param .align 4 .b8 _Z9hmul2_satPf14__nv_bfloat162S0__param_1[4],
	.param .align 4 .b8 _Z9hmul2_satPf14__nv_bfloat162S0__param_2[4]
)
{
	.reg .b16 	%rs<3>;
	.reg .b32 	%r<4>;
	.reg .b32 	%f<3>;
	.reg .b64 	%rd<3>;

	ld.param.u64 	%rd1, [_Z9hmul2_satPf14__nv_bfloat162S0__param_0];
	cvta.to.global.u64 	%rd2, %rd1;
	ld.param.u32 	%r2, [_Z9hmul2_satPf14__nv_bfloat162S0__param_1];
	ld.param.u32 	%r3, [_Z9hmul2_satPf14__nv_bfloat162S0__param_2];
	// begin inline asm
	{.reg .b32 f, one, zero, mzero;
  mov.b32 one, 0x3f803f80U;
  mov.b32 zero, 0;
  mov.b32 mzero, 0x80008000U;
  fma.rn.bf16x2 f,%r2,%r3,mzero;
  max.bf16x2 f, f, zero;
  min.bf16x2 %r1, f, one;
}
	// end inline asm
	mov.b32 	{%rs1, %rs2}, %r1;
	// begin inline asm
	{ cvt.f32.bf16 %f1, %rs1;}

	// end inline asm
	st.global.f32 	[%rd2], %f1;
	// begin inline asm
	{ cvt.f32.bf16 %f2, %rs2;}

	// end inline asm
	st.global.f32 	[%rd2+4], %f2;
	ret;

}
	// .globl	_Z5hneg2Pf14__nv_bfloat162
.visible .entry _Z5hneg2Pf14__nv_bfloat162(
	.param .u64 .ptr .align 1 _Z5hneg2Pf14__nv_bfloat162_param_0,
	.param .align 4 .b8 _Z5hneg2Pf14__nv_bfloat162_param_1[4]
)
{
	.reg .b16 	%rs<3>;
	.reg .b32 	%r<3>;
	.reg .b32 	%f<3>;
	.reg .b64 	%rd<3>;

	ld.param.u64 	%rd1, [_Z5hneg2Pf14__nv_bfloat162_param_0];
	cvta.to.global.u64 	%rd2, %rd1;
	ld.param.u32 	%r2, [_Z5hneg2Pf14__nv_bfloat162_param_1];
	// begin inline asm
	{neg.bf16x2 %r1,%r2;
}
	// end inline asm
	mov.b32 	{%rs1, %rs2}, %r1;
	// begin inline asm
	{ cvt.f32.bf16 %f1, %rs1;}

	// end inline asm
	st.global.f32 	[%rd2], %f1;
	// begin inline asm
	{ cvt.f32.bf16 %f2, %rs2;}

	// end inline asm
	st.global.f32 	[%rd2+4], %f2;
	ret;

}
	// .globl	_Z5hsub2Pf14__nv_bfloat162S0_
.visible .entry _Z5hsub2Pf14__nv_bfloat162S0_(
	.param .u64 .ptr .align 1 _Z5hsub2Pf14__nv_bfloat162S0__param_0,
	.param .align 4 .b8 _Z5hsub2Pf14__nv_bfloat162S0__param_1[4],
	.param .align 4 .b8 _Z5hsub2Pf14__nv_bfloat162S0__param_2[4]
)
{
	.reg .b16 	%rs<3>;
	.reg .b32 	%r<4>;
	.reg .b32 	%f<3>;
	.reg .b64 	%rd<3>;

	ld.param.u64 	%rd1, [_Z5hsub2Pf14__nv_bfloat162S0__param_0];
	cvta.to.global.u64 	%rd2, %rd1;
	ld.param.u32 	%r2, [_Z5hsub2Pf14__nv_bfloat162S0__param_1];
	ld.param.u32 	%r3, [_Z5hsub2Pf14__nv_bfloat162S0__param_2];
	// begin inline asm
	{ sub.bf16x2 %r1,%r2,%r3; }

	// end inline asm
	mov.b32 	{%rs1, %rs2}, %r1;
	// begin inline asm
	{ cvt.f32.bf16 %f1, %rs1;}

	// end inline asm
	st.global.f32 	[%rd2], %f1;
	// begin inline asm
	{ cvt.f32.bf16 %f2, %rs2;}

	// end inline asm
	st.global.f32 	[%rd2+4], %f2;
	ret;

}
	// .globl	_Z8hsub2_rnPf14__nv_bfloat162S0_
.visible .entry _Z8hsub2_rnPf14__nv_bfloat162S0_(
	.param .u64 .ptr .align 1 _Z8hsub2_rnPf14__nv_bfloat162S0__param_0,
	.param .align 4 .b8 _Z8hsub2_rnPf14__nv_bfloat162S0__param_1[4],
	.param .align 4 .b8 _Z8hsub2_rnPf14__nv_bfloat162S0__param_2[4]
)
{
	.reg .b16 	%rs<3>;
	.reg .b32 	%r<4>;
	.reg .b32 	%f<3>;
	.reg .b64 	%rd<3>;

	ld.param.u64 	%rd1, [_Z8hsub2_rnPf14__nv_bfloat162S0__param_0];
	cvta.to.global.u64 	%rd2, %rd1;
	ld.param.u32 	%r2, [_Z8hsub2_rnPf14__nv_bfloat162S0__param_1];
	ld.param.u32 	%r3, [_Z8hsub2_rnPf14__nv_bfloat162S0__param_2];
	// begin inline asm
	{ sub.rn.bf16x2 %r1,%r2,%r3; }

	// end inline asm
	mov.b32 	{%rs1, %rs2}, %r1;
	// begin inline asm
	{ cvt.f32.bf16 %f1, %rs1;}

	// end inline asm
	st.global.f32 	[%rd2], %f1;
	// begin inline asm
	{ cvt.f32.bf16 %f2, %rs2;}

	// end inline asm
	st.global.f32 	[%rd2+4], %f2;
	ret;

}
	// .globl	_Z9hsub2_satPf14__nv_bfloat162S0_
.visible .entry _Z9hsub2_satPf14__nv_bfloat162S0_(
	.param .u64 .ptr .align 1 _Z9hsub2_satPf14__nv_bfloat162S0__param_0,
	.param .align 4 .b8 _Z9hsub2_satPf14__nv_bfloat162S0__param_1[4],
	.param .align 4 .b8 _Z9hsub2_satPf14__nv_bfloat162S0__param_2[4]
)
{
	.reg .b16 	%rs<3>;
	.reg .b32 	%r<4>;
	.reg .b32 	%f<3>;
	.reg .b64 	%rd<3>;

	ld.param.u64 	%rd1, [_Z9hsub2_satPf14__nv_bfloat162S0__param_0];
	cvta.to.global.u64 	%rd2, %rd1;
	ld.param.u32 	%r2, [_Z9hsub2_satPf14__nv_bfloat162S0__param_1];
	ld.param.u32 	%r3, [_Z9hsub2_satPf14__nv_bfloat162S0__param_2];
	// begin inline asm
	{.reg .b32 f, one, zero, mone;
  mov.b32 one, 0x3f803f80U;
  mov.b32 zero, 0;
  mov.b32 mone, 0xbf80bf80U;
  fma.rn.bf16x2 f,%r3,mone,%r2;
  max.bf16x2 f, f, zero;
  min.bf16x2 %r1, f, one;
}
	// end inline asm
	mov.b32 	{%rs1, %rs2}, %r1;
	// begin inline asm
	{ cvt.f32.bf16 %f1, %rs1;}

	// end inline asm
	st.global.f32 	[%rd2], %f1;
	// begin inline asm
	{ cvt.f32.bf16 %f2, %rs2;}

	// end inline asm
	st.global.f32 	[%rd2+4], %f2;
	ret;

}


// ===== COMPILED SASS (sm_100) =====

	.target	sm_100

	.elftype	@"ET_EXEC"


//--------------------- .note.nv.tkinfo           --------------------------
	.section	.note.nv.tkinfo,"",@"SHT_NOTE"
	.sectionflags	@"SHF_NOTE_NV_TKINFO"
	.tkinfo
        /*0018*/ 	.word	0x00000002
        /*0030*/ 	.string	""
        /*0030*/ 	.string	"ptxas"
        /*0030*/ 	.string	"Cuda compilation tools, release 13.0, V13.0.88"
        /*0030*/ 	.string	"Build cuda_13.0.r13.0/compiler.36424714_0"
        /*0030*/ 	.string	"-arch sm_100 -m 64 "



//--------------------- .note.nv.cuinfo           --------------------------
	.section	.note.nv.cuinfo,"",@"SHT_NOTE"
	.sectionflags	@"SHF_NOTE_NV_CUINFO"
        /*0018*/ 	.short	0x0002
        /*001a*/ 	.short	0x0064
        /*001c*/ 	.short	0x0082
	.zero		2


//--------------------- .nv.info                  --------------------------
	.section	.nv.info,"",@"SHT_CUDA_INFO"
	.align	4


	//----- nvinfo : EIATTR_REGCOUNT
	.align		4
        /*0000*/ 	.byte	0x04, 0x2f
        /*0002*/ 	.short	(.L_1 - .L_0)
	.align		4
.L_0:
        /*0004*/ 	.word	index@(_Z5h2divPf14__nv_bfloat162S0_)
        /*0008*/ 	.word	0x0000000a


	//----- nvinfo : EIATTR_FRAME_SIZE
	.align		4
.L_1:
        /*000c*/ 	.byte	0x04, 0x11
        /*000e*/ 	.short	(.L_3 - .L_2)
	.align		4
.L_2:
        /*0010*/ 	.word	index@(_Z5h2divPf14__nv_bfloat162S0_)
        /*0014*/ 	.word	0x00000000


	//----- nvinfo : EIATTR_REGCOUNT
	.align		4
.L_3:
        /*0018*/ 	.byte	0x04, 0x2f
        /*001a*/ 	.short	(.L_5 - .L_4)
	.align		4
.L_4:
        /*001c*/ 	.word	index@(_Z5habs2Pf14__nv_bfloat162)
        /*0020*/ 	.word	0x0000000a


	//----- nvinfo : EIATTR_FRAME_SIZE
	.align		4
.L_5:
        /*0024*/ 	.byte	0x04, 0x11
        /*0026*/ 	.short	(.L_7 - .L_6)
	.align		4
.L_6:
        /*0028*/ 	.word	index@(_Z5habs2Pf14__nv_bfloat162)
        /*002c*/ 	.word	0x00000000


	//----- nvinfo : EIATTR_REGCOUNT
	.align		4
.L_7:
        /*0030*/ 	.byte	0x04, 0x2f
        /*0032*/ 	.short	(.L_9 - .L_8)
	.align		4
.L_8:
        /*0034*/ 	.word	index@(_Z5hadd2Pf14__nv_bfloat162S0_)
        /*0038*/ 	.word	0x0000000a


	//----- nvinfo : EIATTR_FRAME_SIZE
	.align		4
.L_9:
        /*003c*/ 	.byte	0x04, 0x11
        /*003e*/ 	.short	(.L_11 - .L_10)
	.align		4
.L_10:
        /*0040*/ 	.word	index@(_Z5hadd2Pf14__nv_bfloat162S0_)
        /*0044*/ 	.word	0x00000000


	//----- nvinfo : EIATTR_REGCOUNT
	.align		4
.L_11:
        /*0048*/ 	.byte	0x04, 0x2f
        /*004a*/ 	.short	(.L_13 - .L_12)
	.align		4
.L_12:
        /*004c*/ 	.word	index@(_Z8hadd2_rnPf14__nv_bfloat162S0_)
        /*0050*/ 	.word	0x0000000a


	//----- nvinfo : EIATTR_FRAME_SIZE
	.align		4
.L_13:
        /*0054*/ 	.byte	0x04, 0x11
        /*0056*/ 	.short	(.L_15 - .L_14)
	.align		4
.L_14:
        /*0058*/ 	.word	index@(_Z8hadd2_rnPf14__nv_bfloat162S0_)
        /*005c*/ 	.word	0x00000000


	//----- nvinfo : EIATTR_REGCOUNT
	.align		4
.L_15:
        /*0060*/ 	.byte	0x04, 0x2f
        /*0062*/ 	.short	(.L_17 - .L_16)
	.align		4
.L_16:
        /*0064*/ 	.word	index@(_Z9hadd2_satPf14__nv_bfloat162S0_)
        /*0068*/ 	.word	0x0000000a


	//----- nvinfo : EIATTR_FRAME_SIZE
	.align		4
.L_17:
        /*006c*/ 	.byte	0x04, 0x11
        /*006e*/ 	.short	(.L_19 - .L_18)
	.align		4
.L_18:
        /*0070*/ 	.word	index@(_Z9hadd2_satPf14__nv_bfloat162S0_)
        /*0074*/ 	.word	0x00000000


	//----- nvinfo : EIATTR_REGCOUNT
	.align		4
.L_19:
        /*0078*/ 	.byte	0x04, 0x2f
        /*007a*/ 	.short	(.L_21 - .L_20)
	.align		4
.L_20:
        /*007c*/ 	.word	index@(_Z6hcmaddPf14__nv_bfloat162S0_S0_)
        /*0080*/ 	.word	0x0000000a


	//----- nvinfo : EIATTR_FRAME_SIZE
	.align		4
.L_21:
        /*0084*/ 	.byte	0x04, 0x11
        /*0086*/ 	.short	(.L_23 - .L_22)
	.align		4
.L_22:
        /*0088*/ 	.word	index@(_Z6hcmaddPf14__nv_bfloat162S0_S0_)
        /*008c*/ 	.word	0x00000000


	//----- nvinfo : EIATTR_REGCOUNT
	.align		4
.L_23:
        /*0090*/ 	.byte	0x04, 0x2f
        /*0092*/ 	.short	(.L_25 - .L_24)
	.align		4
.L_24:
        /*0094*/ 	.word	index@(_Z5hfma2Pf14__nv_bfloat162S0_S0_)
        /*0098*/ 	.word	0x0000000a


	//----- nvinfo : EIATTR_FRAME_SIZE
	.align		4
.L_25:
        /*009c*/ 	.byte	0x04, 0x11
        /*009e*/ 	.short	(.L_27 - .L_26)
	.align		4
.L_26:
        /*00a0*/ 	.word	index@(_Z5hfma2Pf14__nv_bfloat162S0_S0_)
        /*00a4*/ 	.word	0x00000000


	//----- nvinfo : EIATTR_REGCOUNT
	.align		4
.L_27:
        /*00a8*/ 	.byte	0x04, 0x2f
        /*00aa*/ 	.short	(.L_29 - .L_28)
	.align		4
.L_28:
        /*00ac*/ 	.word	index@(_Z9hfma2_satPf14__nv_bfloat162S0_S0_)
        /*00b0*/ 	.word	0x0000000a


	//----- nvinfo : EIATTR_FRAME_SIZE
	.align		4
.L_29:
        /*00b4*/ 	.byte	0x04, 0x11
        /*00b6*/ 	.short	(.L_31 - .L_30)
	.align		4
.L_30:
        /*00b8*/ 	.word	index@(_Z9hfma2_satPf14__nv_bfloat162S0_S0_)
        /*00bc*/ 	.word	0x00000000


	//----- nvinfo : EIATTR_REGCOUNT
	.align		4
.L_31:
        /*00c0*/ 	.byte	0x04, 0x2f
        /*00c2*/ 	.short	(.L_33 - .L_32)
	.align		4
.L_32:
        /*00c4*/ 	.word	index@(_Z5hmul2Pf14__nv_bfloat162S0_)
        /*00c8*/ 	.word	0x0000000a


	//----- nvinfo : EIATTR_FRAME_SIZE
	.align		4
.L_33:
        /*00cc*/ 	.byte	0x04, 0x11
        /*00ce*/ 	.short	(.L_35 - .L_34)
	.align		4
.L_34:
        /*00d0*/ 	.word	index@(_Z5hmul2Pf14__nv_bfloat162S0_)
        /*00d4*/ 	.word	0x00000000


	//----- nvinfo : EIATTR_REGCOUNT
	.align		4
.L_35:
        /*00d8*/ 	.byte	0x04, 0x2f
        /*00da*/ 	.short	(.L_37 - .L_36)
	.align		4
.L_36:
        /*00dc*/ 	.word	index@(_Z8hmul2_rnPf14__nv_bfloat162S0_)
        /*00e0*/ 	.word	0x0000000a


	//----- nvinfo : EIATTR_FRAME_SIZE
	.align		4
.L_37:
        /*00e4*/ 	.byte	0x04, 0x11
        /*00e6*/ 	.short	(.L_39 - .L_38)
	.align		4
.L_38:
        /*00e8*/ 	.word	index@(_Z8hmul2_rnPf14__nv_bfloat162S0_)
        /*00ec*/ 	.word	0x00000000


	//----- nvinfo : EIATTR_REGCOUNT
	.align		4
.L_39:
        /*00f0*/ 	.byte	0x04, 0x2f
        /*00f2*/ 	.short	(.L_41 - .L_40)
	.align		4
.L_40:
        /*00f4*/ 	.word	index@(_Z9hmul2_satPf14__nv_bfloat162S0_)
        /*00f8*/ 	.word	0x0000000a


	//----- nvinfo : EIATTR_FRAME_SIZE
	.align		4
.L_41:
        /*00fc*/ 	.byte	0x04, 0x11
        /*00fe*/ 	.short	(.L_43 - .L_42)
	.align		4
.L_42:
        /*0100*/ 	.word	index@(_Z9hmul2_satPf14__nv_bfloat162S0_)
        /*0104*/ 	.word	0x00000000


	//----- nvinfo : EIATTR_REGCOUNT
	.align		4
.L_43:
        /*0108*/ 	.byte	0x04, 0x2f
        /*010a*/ 	.short	(.L_45 - .L_44)
	.align		4
.L_44:
        /*010c*/ 	.word	index@(_Z5hneg2Pf14__nv_bfloat162)
        /*0110*/ 	.word	0x0000000a


	//----- nvinfo : EIATTR_FRAME_SIZE
	.align		4
.L_45:
        /*0114*/ 	.byte	0x04, 0x11
        /*0116*/ 	.short	(.L_47 - .L_46)
	.align		4
.L_46:
        /*0118*/ 	.word	index@(_Z5hneg2Pf14__nv_bfloat162)
        /*011c*/ 	.word	0x00000000


	//----- nvinfo : EIATTR_REGCOUNT
	.align		4
.L_47:
        /*0120*/ 	.byte	0x04, 0x2f
        /*0122*/ 	.short	(.L_49 - .L_48)
	.align		4
.L_48:
        /*0124*/ 	.word	index@(_Z5hsub2Pf14__nv_bfloat162S0_)
        /*0128*/ 	.word	0x0000000a


	//----- nvinfo : EIATTR_FRAME_SIZE
	.align		4
.L_49:
        /*012c*/ 	.byte	0x04, 0x11
        /*012e*/ 	.short	(.L_51 - .L_50)
	.align		4
.L_50:
        /*0130*/ 	.word	index@(_Z5hsub2Pf14__nv_bfloat162S0_)
        /*0134*/ 	.word	0x00000000


	//----- nvinfo : EIATTR_REGCOUNT
	.align		4
.L_51:
        /*0138*/ 	.byte	0x04, 0x2f
        /*013a*/ 	.short	(.L_53 - .L_52)
	.align		4
.L_52:
        /*013c*/ 	.word	index@(_Z8hsub2_rnPf14__nv_bfloat162S0_)
        /*0140*/ 	.word	0x0000000a


	//----- nvinfo : EIATTR_FRAME_SIZE
	.align		4
.L_53:
        /*0144*/ 	.byte	0x04, 0x11
        /*0146*/ 	.short	(.L_55 - .L_54)
	.align		4
.L_54:
        /*0148*/ 	.word	index@(_Z8hsub2_rnPf14__nv_bfloat162S0_)
        /*014c*/ 	.word	0x00000000


	//----- nvinfo : EIATTR_REGCOUNT
	.align		4
.L_55:
        /*0150*/ 	.byte	0x04, 0x2f
        /*0152*/ 	.short	(.L_57 - .L_56)
	.align		4
.L_56:
        /*0154*/ 	.word	index@(_Z9hsub2_satPf14__nv_bfloat162S0_)
        /*0158*/ 	.word	0x0000000a


	//----- nvinfo : EIATTR_FRAME_SIZE
	.align		4
.L_57:
        /*015c*/ 	.byte	0x04, 0x11
        /*015e*/ 	.short	(.L_59 - .L_58)
	.align		4
.L_58:
        /*0160*/ 	.word	index@(_Z9hsub2_satPf14__nv_bfloat162S0_)
        /*0164*/ 	.word	0x00000000


	//----- nvinfo : EIATTR_MIN_STACK_SIZE
	.align		4
.L_59:
        /*0168*/ 	.byte	0x04, 0x12
        /*016a*/ 	.short	(.L_61 - .L_60)
	.align		4
.L_60:
        /*016c*/ 	.word	index@(_Z9hsub2_satPf14__nv_bfloat162S0_)
        /*0170*/ 	.word	0x00000000


	//----- nvinfo : EIATTR_MIN_STACK_SIZE
	.align		4
.L_61:
        /*0174*/ 	.byte	0x04, 0x12
        /*0176*/ 	.short	(.L_63 - .L_62)
	.align		4
.L_62:
        /*0178*/ 	.word	index@(_Z8hsub2_rnPf14__nv_bfloat162S0_)
        /*017c*/ 	.word	0x00000000


	//----- nvinfo : EIATTR_MIN_STACK_SIZE
	.align		4
.L_63:
        /*0180*/ 	.byte	0x04, 0x12
        /*0182*/ 	.short	(.L_65 - .L_64)
	.align		4
.L_64:
        /*0184*/ 	.word	index@(_Z5hsub2Pf14__nv_bfloat162S0_)
        /*0188*/ 	.word	0x00000000


	//----- nvinfo : EIATTR_MIN_STACK_SIZE
	.align		4
.L_65:
        /*018c*/ 	.byte	0x04, 0x12
        /*018e*/ 	.short	(.L_67 - .L_66)
	.align		4
.L_66:
        /*0190*/ 	.word	index@(_Z5hneg2Pf14__nv_bfloat162)
        /*0194*/ 	.word	0x00000000


	//----- nvinfo : EIATTR_MIN_STACK_SIZE
	.align		4
.L_67:
        /*0198*/ 	.byte	0x04, 0x12
        /*019a*/ 	.short	(.L_69 - .L_68)
	.align		4
.L_68:
        /*019c*/ 	.word	index@(_Z9hmul2_satPf14__nv_bfloat162S0_)
        /*01a0*/ 	.word	0x00000000


	//----- nvinfo : EIATTR_MIN_STACK_SIZE
	.align		4
.L_69:
        /*01a4*/ 	.byte	0x04, 0x12
        /*01a6*/ 	.short	(.L_71 - .L_70)
	.align		4
.L_70:
        /*01a8*/ 	.word	index@(_Z8hmul2_rnPf14__nv_bfloat162S0_)
        /*01ac*/ 	.word	0x00000000


	//----- nvinfo : EIATTR_MIN_STACK_SIZE
	.align		4
.L_71:
        /*01b0*/ 	.byte	0x04, 0x12
        /*01b2*/ 	.short	(.L_73 - .L_72)
	.align		4
.L_72:
        /*01b4*/ 	.word	index@(_Z5hmul2Pf14__nv_bfloat162S0_)
        /*01b8*/ 	.word	0x00000000


	//----- nvinfo : EIATTR_MIN_STACK_SIZE
	.align		4
.L_73:
        /*01bc*/ 	.byte	0x04, 0x12
        /*01be*/ 	.short	(.L_75 - .L_74)
	.align		4
.L_74:
        /*01c0*/ 	.word	index@(_Z9hfma2_satPf14__nv_bfloat162S0_S0_)
        /*01c4*/ 	.word	0x00000000


	//----- nvinfo : EIATTR_MIN_STACK_SIZE
	.align		4
.L_75:
        /*01c8*/ 	.byte	0x04, 0x12
        /*01ca*/ 	.short	(.L_77 - .L_76)
	.align		4
.L_76:
        /*01cc*/ 	.word	index@(_Z5hfma2Pf14__nv_bfloat162S0_S0_)
        /*01d0*/ 	.word	0x00000000


	//----- nvinfo : EIATTR_MIN_STACK_SIZE
	.align		4
.L_77:
        /*01d4*/ 	.byte	0x04, 0x12
        /*01d6*/ 	.short	(.L_79 - .L_78)
	.align		4
.L_78:
        /*01d8*/ 	.word	index@(_Z6hcmaddPf14__nv_bfloat162S0_S0_)
        /*01dc*/ 	.word	0x00000000


	//----- nvinfo : EIATTR_MIN_STACK_SIZE
	.align		4
.L_79:
        /*01e0*/ 	.byte	0x04, 0x12
        /*01e2*/ 	.short	(.L_81 - .L_80)
	.align		4
.L_80:
        /*01e4*/ 	.word	index@(_Z9hadd2_satPf14__nv_bfloat162S0_)
        /*01e8*/ 	.word	0x00000000


	//----- nvinfo : EIATTR_MIN_STACK_SIZE
	.align		4
.L_81:
        /*01ec*/ 	.byte	0x04, 0x12
        /*01ee*/ 	.short	(.L_83 - .L_82)
	.align		4
.L_82:
        /*01f0*/ 	.word	index@(_Z8hadd2_rnPf14__nv_bfloat162S0_)
        /*01f4*/ 	.word	0x00000000


	//----- nvinfo : EIATTR_MIN_STACK_SIZE
	.align		4
.L_83:
        /*01f8*/ 	.byte	0x04, 0x12
        /*01fa*/ 	.short	(.L_85 - .L_84)
	.align		4
.L_84:
        /*01fc*/ 	.word	index@(_Z5hadd2Pf14__nv_bfloat162S0_)
        /*0200*/ 	.word	0x00000000


	//----- nvinfo : EIATTR_MIN_STACK_SIZE
	.align		4
.L_85:
        /*0204*/ 	.byte	0x04, 0x12
        /*0206*/ 	.short	(.L_87 - .L_86)
	.align		4
.L_86:
        /*0208*/ 	.word	index@(_Z5habs2Pf14__nv_bfloat162)
        /*020c*/ 	.word	0x00000000


	//----- nvinfo : EIATTR_MIN_STACK_SIZE
	.align		4
.L_87:
        /*0210*/ 	.byte	0x04, 0x12
        /*0212*/ 	.short	(.L_89 - .L_88)
	.align		4
.L_88:
        /*0214*/ 	.word	index@(_Z5h2divPf14__nv_bfloat162S0_)
        /*0218*/ 	.word	0x00000000
.L_89:


//--------------------- .nv.compat                --------------------------
	.section	.nv.compat,"",@"SHT_CUDA_COMPAT_INFO"
	.align	4
        /*0000*/ 	.byte	0x02, 0x09, 0x00, 0x00, 0x02, 0x02, 0x01, 0x00, 0x02, 0x05, 0x05, 0x00, 0x03, 0x07, 0x01, 0x01
        /*0010*/ 	.byte	0x02, 0x03, 0x00, 0x00, 0x02, 0x06, 0x01, 0x00, 0x04, 0x0b, 0x08, 0x00, 0x01, 0x00, 0x00, 0x00
        /*0020*/ 	.byte	0x00, 0x00, 0x00, 0x00


//--------------------- .nv.info._Z9hsub2_satPf14__nv_bfloat162S0_ --------------------------
	.section	.nv.info._Z9hsub2_satPf14__nv_bfloat162S0_,"",@"SHT_CUDA_INFO"
	.sectionflags	@""
	.align	4


	//----- nvinfo : EIATTR_CUDA_API_VERSION
	.align		4
        /*0000*/ 	.byte	0x04, 0x37
        /*0002*/ 	.short	(.L_91 - .L_90)
.L_90:
        /*0004*/ 	.word	0x00000082


	//----- nvinfo : EIATTR_KPARAM_INFO
	.align		4
.L_91:
        /*0008*/ 	.byte	0x04, 0x17
        /*000a*/ 	.short	(.L_93 - .L_92)
.L_92:
        /*000c*/ 	.word	0x00000000
        /*0010*/ 	.short	0x0002
        /*0012*/ 	.short	0x000c
        /*0014*/ 	.byte	0x00, 0xf0, 0x11, 0x00


	//----- nvinfo : EIATTR_KPARAM_INFO
	.align		4
.L_93:
        /*0018*/ 	.byte	0x04, 0x17
        /*001a*/ 	.short	(.L_95 - .L_94)
.L_94:
        /*001c*/ 	.word	0x00000000
        /*0020*/ 	.short	0x0001
        /*0022*/ 	.short	0x0008
        /*0024*/ 	.byte	0x00, 0xf0, 0x11, 0x00


	//----- nvinfo : EIATTR_KPARAM_INFO
	.align		4
.L_95:
        /*0028*/ 	.byte	0x04, 0x17
        /*002a*/ 	.short	(.L_97 - .L_96)
.L_96:
        /*002c*/ 	.word	0x00000000
        /*0030*/ 	.short	0x0000
        /*0032*/ 	.short	0x0000
        /*0034*/ 	.byte	0x00, 0xf5, 0x21, 0x00


	//----- nvinfo : EIATTR_SPARSE_MMA_MASK
	.align		4
.L_97:
        /*0038*/ 	.byte	0x03, 0x50
        /*003a*/ 	.short	0x0000


	//----- nvinfo : EIATTR_MAXREG_COUNT
	.align		4
        /*003c*/ 	.byte	0x03, 0x1b
        /*003e*/ 	.short	0x00ff


	//----- nvinfo : EIATTR_MERCURY_ISA_VERSION
	.align		4
        /*0040*/ 	.byte	0x03, 0x5f
        /*0042*/ 	.short	0x0101


	//----- nvinfo : EIATTR_VRC_CTA_INIT_COUNT
	.align		4
        /*0044*/ 	.byte	0x02, 0x4a
	.zero		1
	.zero		1


	//----- nvinfo : EIATTR_EXIT_INSTR_OFFSETS
	.align		4
        /*0048*/ 	.byte	0x04, 0x1c
        /*004a*/ 	.short	(.L_99 - .L_98)


	//   ....[0]....
.L_98:
        /*004c*/ 	.word	0x000000c0


	//----- nvinfo : EIATTR_CBANK_PARAM_SIZE
	.align		4
.L_99:
        /*0050*/ 	.byte	0x03, 0x19
        /*0052*/ 	.short	0x0010


	//----- nvinfo : EIATTR_PARAM_CBANK
	.align		4
        /*0054*/ 	.byte	0x04, 0x0a
        /*0056*/ 	.short	(.L_101 - .L_100)
	.align		4
.L_100:
        /*0058*/ 	.word	index@(.nv.constant0._Z9hsub2_satPf14__nv_bfloat162S0_)
        /*005c*/ 	.short	0x0380
        /*005e*/ 	.short	0x0010


	//----- nvinfo : EIATTR_SW_WAR
	.align		4
.L_101:
        /*0060*/ 	.byte	0x04, 0x36
        /*0062*/ 	.short	(.L_103 - .L_102)
.L_102:
        /*0064*/ 	.word	0x00000008
.L_103:


//--------------------- .nv.info._Z8hsub2_rnPf14__nv_bfloat162S0_ --------------------------
	.section	.nv.info._Z8hsub2_rnPf14__nv_bfloat162S0_,"",@"SHT_CUDA_INFO"
	.sectionflags	@""
	.align	4


	//----- nvinfo : EIATTR_CUDA_API_VERSION
	.align		4
        /*0000*/ 	.byte	0x04, 0x37
        /*0002*/ 	.short	(.L_105 - .L_104)
.L_104:
        /*0004*/ 	.word	0x00000082


	//----- nvinfo : EIATTR_KPARAM_INFO
	.align		4
.L_105:
        /*0008*/ 	.byte	0x04, 0x17
        /*000a*/ 	.short	(.L_107 - .L_106)
.L_106:
        /*000c*/ 	.word	0x00000000
        /*0010*/ 	.short	0x0002
        /*0012*/ 	.short	0x000c
        /*0014*/ 	.byte	0x00, 0xf0, 0x11, 0x00


	//----- nvinfo : EIATTR_KPARAM_INFO
	.align		4
.L_107:
        /*0018*/ 	.byte	0x04, 0x17
        /*001a*/ 	.short	(.L_109 - .L_108)
.L_108:
        /*001c*/ 	.word	0x00000000
        /*0020*/ 	.short	0x0001
        /*0022*/ 	.short	0x0008
        /*0024*/ 	.byte	0x00, 0xf0, 0x11, 0x00


	//----- nvinfo : EIATTR_KPARAM_INFO
	.align		4
.L_109:
        /*0028*/ 	.byte	0x04, 0x17
        /*002a*/ 	.short	(.L_111 - .L_110)
.L_110:
        /*002c*/ 	.word	0x00000000
        /*0030*/ 	.short	0x0000
        /*0032*/ 	.short	0x0000
        /*0034*/ 	.byte	0x00, 0xf5, 0x21, 0x00


	//----- nvinfo : EIATTR_SPARSE_MMA_MASK
	.align		4
.L_111:
        /*0038*/ 	.byte	0x03, 0x50
        /*003a*/ 	.short	0x0000


	//----- nvinfo : EIATTR_MAXREG_COUNT
	.align		4
        /*003c*/ 	.byte	0x03, 0x1b
        /*003e*/ 	.short	0x00ff


	//----- nvinfo : EIATTR_MERCURY_ISA_VERSION
	.align		4
        /*0040*/ 	.byte	0x03, 0x5f
        /*0042*/ 	.short	0x0101


	//----- nvinfo : EIATTR_VRC_CTA_INIT_COUNT
	.align		4
        /*0044*/ 	.byte	0x02, 0x4a
	.zero		1
	.zero		1


	//----- nvinfo : EIATTR_EXIT_INSTR_OFFSETS
	.align		4
        /*0048*/ 	.byte	0x04, 0x1c
        /*004a*/ 	.short	(.L_113 - .L_112)


	//   ....[0]....
.L_112:
        /*004c*/ 	.word	0x000000a0


	//----- nvinfo : EIATTR_CBANK_PARAM_SIZE
	.align		4
.L_113:
        /*0050*/ 	.byte	0x03, 0x19
        /*0052*/ 	.short	0x0010


	//----- nvinfo : EIATTR_PARAM_CBANK
	.align		4
        /*0054*/ 	.byte	0x04, 0x0a
        /*0056*/ 	.short	(.L_115 - .L_114)
	.align		4
.L_114:
        /*0058*/ 	.word	index@(.nv.constant0._Z8hsub2_rnPf14__nv_bfloat162S0_)
        /*005c*/ 	.short	0x0380
        /*005e*/ 	.short	0x0010


	//----- nvinfo : EIATTR_SW_WAR
	.align		4
.L_115:
        /*0060*/ 	.byte	0x04, 0x36
        /*0062*/ 	.short	(.L_117 - .L_116)
.L_116:
        /*0064*/ 	.word	0x00000008
.L_117:


//--------------------- .nv.info._Z5hsub2Pf14__nv_bfloat162S0_ --------------------------
	.section	.nv.info._Z5hsub2Pf14__nv_bfloat162S0_,"",@"SHT_CUDA_INFO"
	.sectionflags	@""
	.align	4


	//----- nvinfo : EIATTR_CUDA_API_VERSION
	.align		4
        /*0000*/ 	.byte	0x04, 0x37
        /*0002*/ 	.short	(.L_119 - .L_118)
.L_118:
        /*0004*/ 	.word	0x00000082


	//----- nvinfo : EIATTR_KPARAM_INFO
	.align		4
.L_119:
        /*0008*/ 	.byte	0x04, 0x17
        /*000a*/ 	.short	(.L_121 - .L_120)
.L_120:
        /*000c*/ 	.word	0x00000000
        /*0010*/ 	.short	0x0002
        /*0012*/ 	.short	0x000c
        /*0014*/ 	.byte	0x00, 0xf0, 0x11, 0x00


	//----- nvinfo : EIATTR_KPARAM_INFO
	.align		4
.L_121:
        /*0018*/ 	.byte	0x04, 0x17
        /*001a*/ 	.short	(.L_123 - .L_122)
.L_122:
        /*001c*/ 	.word	0x00000000
        /*0020*/ 	.short	0x0001
        /*0022*/ 	.short	0x0008
        /*0024*/ 	.byte	0x00, 0xf0, 0x11, 0x00


	//----- nvinfo : EIATTR_KPARAM_INFO
	.align		4
.L_123:
        /*0028*/ 	.byte	0x04, 0x17
        /*002a*/ 	.short	(.L_125 - .L_124)
.L_124:
        /*002c*/ 	.word	0x00000000
        /*0030*/ 	.short	0x0000
        /*0032*/ 	.short	0x0000
        /*0034*/ 	.byte	0x00, 0xf5, 0x21, 0x00


	//----- nvinfo : EIATTR_SPARSE_MMA_MASK
	.align		4
.L_125:
        /*0038*/ 	.byte	0x03, 0x50
        /*003a*/ 	.short	0x0000


	//----- nvinfo : EIATTR_MAXREG_COUNT
	.align		4
        /*003c*/ 	.byte	0x03, 0x1b
        /*003e*/ 	.short	0x00ff


	//----- nvinfo : EIATTR_MERCURY_ISA_VERSION
	.align		4
        /*0040*/ 	.byte	0x03, 0x5f
        /*0042*/ 	.short	0x0101


	//----- nvinfo : EIATTR_VRC_CTA_INIT_COUNT
	.align		4
        /*0044*/ 	.byte	0x02, 0x4a
	.zero		1
	.zero		1


	//----- nvinfo : EIATTR_EXIT_INSTR_OFFSETS
	.align		4
        /*0048*/ 	.byte	0x04, 0x1c
        /*004a*/ 	.short	(.L_127 - .L_126)


	//   ....[0]....
.L_126:
        /*004c*/ 	.word	0x000000a0


	//----- nvinfo : EIATTR_CBANK_PARAM_SIZE
	.align		4
.L_127:
        /*0050*/ 	.byte	0x03, 0x19
        /*0052*/ 	.short	0x0010


	//----- nvinfo : EIATTR_PARAM_CBANK
	.align		4
        /*0054*/ 	.byte	0x04, 0x0a
        /*0056*/ 	.short	(.L_129 - .L_128)
	.align		4
.L_128:
        /*0058*/ 	.word	index@(.nv.constant0._Z5hsub2Pf14__nv_bfloat162S0_)
        /*005c*/ 	.short	0x0380
        /*005e*/ 	.short	0x0010


	//----- nvinfo : EIATTR_SW_WAR
	.align		4
.L_129:
        /*0060*/ 	.byte	0x04, 0x36
        /*0062*/ 	.short	(.L_131 - .L_130)
.L_130:
        /*0064*/ 	.word	0x00000008
.L_131:


//--------------------- .nv.info._Z5hneg2Pf14__nv_bfloat162 --------------------------
	.section	.nv.info._Z5hneg2Pf14__nv_bfloat162,"",@"SHT_CUDA_INFO"
	.sectionflags	@""
	.align	4


	//----- nvinfo : EIATTR_CUDA_API_VERSION
	.align		4
        /*0000*/ 	.byte	0x04, 0x37
        /*0002*/ 	.short	(.L_133 - .L_132)
.L_132:
        /*0004*/ 	.word	0x00000082


	//----- nvinfo : EIATTR_KPARAM_INFO
	.align		4
.L_133:
        /*0008*/ 	.byte	0x04, 0x17
        /*000a*/ 	.short	(.L_135 - .L_134)
.L_134:
        /*000c*/ 	.word	0x00000000
        /*0010*/ 	.short	0x0001
        /*0012*/ 	.short	0x0008
        /*0014*/ 	.byte	0x00, 0xf0, 0x11, 0x00


	//----- nvinfo : EIATTR_KPARAM_INFO
	.align		4
.L_135:
        /*0018*/ 	.byte	0x04, 0x17
        /*001a*/ 	.short	(.L_137 - .L_136)
.L_136:
        /*001c*/ 	.word	0x00000000
        /*0020*/ 	.short	0x0000
        /*0022*/ 	.short	0x0000
        /*0024*/ 	.byte	0x00, 0xf5, 0x21, 0x00


	//----- nvinfo : EIATTR_SPARSE_MMA_MASK
	.align		4
.L_137:
        /*0028*/ 	.byte	0x03, 0x50
        /*002a*/ 	.short	0x0000


	//----- nvinfo : EIATTR_MAXREG_COUNT
	.align		4
        /*002c*/ 	.byte	0x03, 0x1b
        /*002e*/ 	.short	0x00ff


	//----- nvinfo : EIATTR_MERCURY_ISA_VERSION
	.align		4
        /*0030*/ 	.byte	0x03, 0x5f
        /*0032*/ 	.short	0x0101


	//----- nvinfo : EIATTR_VRC_CTA_INIT_COUNT
	.align		4
        /*0034*/ 	.byte	0x02, 0x4a
	.zero		1
	.zero		1


	//----- nvinfo : EIATTR_EXIT_INSTR_OFFSETS
	.align		4
        /*0038*/ 	.byte	0x04, 0x1c
        /*003a*/ 	.short	(.L_139 - .L_138)


	//   ....[0]....
.L_138:
        /*003c*/ 	.word	0x000000a0


	//----- nvinfo : EIATTR_CBANK_PARAM_SIZE
	.align		4
.L_139:
        /*0040*/ 	.byte	0x03, 0x19
        /*0042*/ 	.short	0x000c


	//----- nvinfo : EIATTR_PARAM_CBANK
	.align		4
        /*0044*/ 	.byte	0x04, 0x0a
        /*0046*/ 	.short	(.L_141 - .L_140)
	.align		4
.L_140:
        /*0048*/ 	.word	index@(.nv.constant0._Z5hneg2Pf14__nv_bfloat162)
        /*004c*/ 	.short	0x0380
        /*004e*/ 	.short	0x000c


	//----- nvinfo : EIATTR_SW_WAR
	.align		4
.L_141:
        /*0050*/ 	.byte	0x04, 0x36
        /*0052*/ 	.short	(.L_143 - .L_142)
.L_142:
        /*0054*/ 	.word	0x00000008
.L_143:


//--------------------- .nv.info._Z9hmul2_satPf14__nv_bfloat162S0_ --------------------------
	.section	.nv.info._Z9hmul2_satPf14__nv_bfloat162S0_,"",@"SHT_CUDA_INFO"
	.sectionflags	@""
	.align	4


	//----- nvinfo : EIATTR_CUDA_API_VERSION
	.align		4
        /*0000*/ 	.byte	0x04, 0x37
        /*0002*/ 	.short	(.L_145 - .L_144)
.L_144:
        /*0004*/ 	.word	0x00000082


	//----- nvinfo : EIATTR_KPARAM_INFO
	.align		4
.L_145:
        /*0008*/ 	.byte	0x04, 0x17
        /*000a*/ 	.short	(.L_147 - .L_146)
.L_146:
        /*000c*/ 	.word	0x00000000
        /*0010*/ 	.short	0x0002
        /*0012*/ 	.short	0x000c
        /*0014*/ 	.byte	0x00, 0xf0, 0x11, 0x00


	//----- nvinfo : EIATTR_KPARAM_INFO
	.align		4
.L_147:
        /*0018*/ 	.byte	0x04, 0x17
        /*001a*/ 	.short	(.L_149 - .L_148)
.L_148:
        /*001c*/ 	.word	0x00000000
        /*0020*/ 	.short	0x0001
        /*0022*/ 	.short	0x0008
        /*0024*/ 	.byte	0x00, 0xf0, 0x11, 0x00


	//----- nvinfo : EIATTR_KPARAM_INFO
	.align		4
.L_149:
        /*0028*/ 	.byte	0x04, 0x17
        /*002a*/ 	.short	(.L_151 - .L_150)
.L_150:
        /*002c*/ 	.word	0x00000000
        /*0030*/ 	.short	0x0000
        /*0032*/ 	.short	0x0000
        /*0034*/ 	.byte	0x00, 0xf5, 0x21, 0x00


	//----- nvinfo : EIATTR_SPARSE_MMA_MASK
	.align		4
.L_151:
        /*0038*/ 	.byte	0x03, 0x50
        /*003a*/ 	.short	0x0000


	//----- nvinfo : EIATTR_MAXREG_COUNT
	.align		4
        /*003c*/ 	.byte	0x03, 0x1b
        /*003e*/ 	.short	0x00ff


	//----- nvinfo : EIATTR_MERCURY_ISA_VERSION
	.align		4
        /*0040*/ 	.byte	0x03, 0x5f
        /*0042*/ 	.short	0x0101


	//----- nvinfo : EIATTR_VRC_CTA_INIT_COUNT
	.align		4
        /*0044*/ 	.byte	0x02, 0x4a
	.zero		1
	.zero		1


	//----- nvinfo : EIATTR_EXIT_INSTR_OFFSETS
	.align		4
        /*0048*/ 	.byte	0x04, 0x1c
        /*004a*/ 	.short	(.L_153 - .L_152)


	//   ....[0]....
.L_152:
        /*004c*/ 	.word	0x000000c0


	//----- nvinfo : EIATTR_CBANK_PARAM_SIZE
	.align		4
.L_153:
        /*0050*/ 	.byte	0x03, 0x19
        /*0052*/ 	.short	0x0010


	//----- nvinfo : EIATTR_PARAM_CBANK
	.align		4
        /*0054*/ 	.byte	0x04, 0x0a
        /*0056*/ 	.short	(.L_155 - .L_154)
	.align		4
.L_154:
        /*0058*/ 	.word	index@(.nv.constant0._Z9hmul2_satPf14__nv_bfloat162S0_)
        /*005c*/ 	.short	0x0380
        /*005e*/ 	.short	0x0010


	//----- nvinfo : EIATTR_SW_WAR
	.align		4
.L_155:
        /*0060*/ 	.byte	0x04, 0x36
        /*0062*/ 	.short	(.L_157 - .L_156)
.L_156:
        /*0064*/ 	.word	0x00000008
.L_157:


//--------------------- .nv.info._Z8hmul2_rnPf14__nv_bfloat162S0_ --------------------------
	.section	.nv.info._Z8hmul2_rnPf14__nv_bfloat162S0_,"",@"SHT_CUDA_INFO"
	.sectionflags	@""
	.align	4


	//----- nvinfo : EIATTR_CUDA_API_VERSION
	.align		4
        /*0000*/ 	.byte	0x04, 0x37
        /*0002*/ 	.short	(.L_159 - .L_158)
.L_158:
        /*0004*/ 	.word	0x00000082


	//----- nvinfo : EIATTR_KPARAM_INFO
	.align		4
.L_159:
        /*0008*/ 	.byte	0x04, 0x17
        /*000a*/ 	.short	(.L_161 - .L_160)
.L_160:
        /*000c*/ 	.word	0x00000000
        /*0010*/ 	.short	0x0002
        /*0012*/ 	.short	0x000c
        /*0014*/ 	.byte	0x00, 0xf0, 0x11, 0x00


	//----- nvinfo : EIATTR_KPARAM_INFO
	.align		4
.L_161:
        /*0018*/ 	.byte	0x04, 0x17
        /*001a*/ 	.short	(.L_163 - .L_162)
.L_162:
        /*001c*/ 	.word	0x00000000
        /*0020*/ 	.short	0x0001
        /*0022*/ 	.short	0x0008
        /*0024*/ 	.byte	0x00, 0xf0, 0x11, 0x00


	//----- nvinfo : EIATTR_KPARAM_INFO
	.align		4
.L_163:
        /*0028*/ 	.byte	0x04, 0x17
        /*002a*/ 	.short	(.L_165 - .L_164)
.L_164:
        /*002c*/ 	.word	0x00000000
        /*0030*/ 	.short	0x0000
        /*0032*/ 	.short	0x0000
        /*0034*/ 	.byte	0x00, 0xf5, 0x21, 0x00


	//----- nvinfo : EIATTR_SPARSE_MMA_MASK
	.align		4
.L_165:
        /*0038*/ 	.byte	0x03, 0x50
        /*003a*/ 	.short	0x0000


	//----- nvinfo : EIATTR_MAXREG_COUNT
	.align		4
        /*003c*/ 	.byte	0x03, 0x1b
        /*003e*/ 	.short	0x00ff


	//----- nvinfo : EIATTR_MERCURY_ISA_VERSION
	.align		4
        /*0040*/ 	.byte	0x03, 0x5f
        /*0042*/ 	.short	0x0101


	//----- nvinfo : EIATTR_VRC_CTA_INIT_COUNT
	.align		4
        /*0044*/ 	.byte	0x02, 0x4a
	.zero		1
	.zero		1


	//----- nvinfo : EIATTR_EXIT_INSTR_OFFSETS
	.align		4
        /*0048*/ 	.byte	0x04, 0x1c
        /*004a*/ 	.short	(.L_167 - .L_166)


	//   ....[0]....
.L_166:
        /*004c*/ 	.word	0x000000a0


	//----- nvinfo : EIATTR_CBANK_PARAM_SIZE
	.align		4
.L_167:
        /*0050*/ 	.byte	0x03, 0x19
        /*0052*/ 	.short	0x0010


	//----- nvinfo : EIATTR_PARAM_CBANK
	.align		4
        /*0054*/ 	.byte	0x04, 0x0a
        /*0056*/ 	.short	(.L_169 - .L_168)
	.align		4
.L_168:
        /*0058*/ 	.word	index@(.nv.constant0._Z8hmul2_rnPf14__nv_bfloat162S0_)
        /*005c*/ 	.short	0x0380
        /*005e*/ 	.short	0x0010


	//----- nvinfo : EIATTR_SW_WAR
	.align		4
.L_169:
        /*0060*/ 	.byte	0x04, 0x36
        /*0062*/ 	.short	(.L_171 - .L_170)
.L_170:
        /*0064*/ 	.word	0x00000008
.L_171:


//--------------------- .nv.info._Z5hmul2Pf14__nv_bfloat162S0_ --------------------------
	.section	.nv.info._Z5hmul2Pf14__nv_bfloat162S0_,"",@"SHT_CUDA_INFO"
	.sectionflags	@""
	.align	4


	//----- nvinfo : EIATTR_CUDA_API_VERSION
	.align		4
        /*0000*/ 	.byte	0x04, 0x37
        /*0002*/ 	.short	(.L_173 - .L_172)
.L_172:
        /*0004*/ 	.word	0x00000082


	//----- nvinfo : EIATTR_KPARAM_INFO
	.align		4
.L_173:
        /*0008*/ 	.byte	0x04, 0x17
        /*000a*/ 	.short	(.L_175 - .L_174)
.L_174:
        /*000c*/ 	.word	0x00000000
        /*0010*/ 	.short	0x0002
        /*0012*/ 	.short	0x000c
        /*0014*/ 	.byte	0x00, 0xf0, 0x11, 0x00


	//----- nvinfo : EIATTR_KPARAM_INFO
	.align		4
.L_175:
        /*0018*/ 	.byte	0x04, 0x17
        /*001a*/ 	.short	(.L_177 - .L_176)
.L_176:
        /*001c*/ 	.word	0x00000000
        /*0020*/ 	.short	0x0001
        /*0022*/ 	.short	0x0008
        /*0024*/ 	.byte	0x00, 0xf0, 0x11, 0x00


	//----- nvinfo : EIATTR_KPARAM_INFO
	.align		4
.L_177:
        /*0028*/ 	.byte	0x04, 0x17
        /*002a*/ 	.short	(.L_179 - .L_178)
.L_178:
        /*002c*/ 	.word	0x00000000
        /*0030*/ 	.short	0x0000
        /*0032*/ 	.short	0x0000
        /*0034*/ 	.byte	0x00, 0xf5, 0x21, 0x00


	//----- nvinfo : EIATTR_SPARSE_MMA_MASK
	.align		4
.L_179:
        /*0038*/ 	.byte	0x03, 0x50
        /*003a*/ 	.short	0x0000


	//----- nvinfo : EIATTR_MAXREG_COUNT
	.align		4
        /*003c*/ 	.byte	0x03, 0x1b
        /*003e*/ 	.short	0x00ff


	//----- nvinfo : EIATTR_MERCURY_ISA_VERSION
	.align		4
        /*0040*/ 	.byte	0x03, 0x5f
        /*0042*/ 	.short	0x0101


	//----- nvinfo : EIATTR_VRC_CTA_INIT_COUNT
	.align		4
        /*0044*/ 	.byte	0x02, 0x4a
	.zero		1
	.zero		1


	//----- nvinfo : EIATTR_EXIT_INSTR_OFFSETS
	.align		4
        /*0048*/ 	.byte	0x04, 0x1c
        /*004a*/ 	.short	(.L_181 - .L_180)


	//   ....[0]....
.L_180:
        /*004c*/ 	.word	0x000000a0


	//----- nvinfo : EIATTR_CBANK_PARAM_SIZE
	.align		4
.L_181:
        /*0050*/ 	.byte	0x03, 0x19
        /*0052*/ 	.short	0x0010


	//----- nvinfo : EIATTR_PARAM_CBANK
	.align		4
        /*0054*/ 	.byte	0x04, 0x0a
        /*0056*/ 	.short	(.L_183 - .L_182)
	.align		4
.L_182:
        /*0058*/ 	.word	index@(.nv.constant0._Z5hmul2Pf14__nv_bfloat162S0_)
        /*005c*/ 	.short	0x0380
        /*005e*/ 	.short	0x0010


	//----- nvinfo : EIATTR_SW_WAR
	.align		4
.L_183:
        /*0060*/ 	.byte	0x04, 0x36
        /*0062*/ 	.short	(.L_185 - .L_184)
.L_184:
        /*0064*/ 	.word	0x00000008
.L_185:


//--------------------- .nv.info._Z9hfma2_satPf14__nv_bfloat162S0_S0_ --------------------------
	.section	.nv.info._Z9hfma2_satPf14__nv_bfloat162S0_S0_,"",@"SHT_CUDA_INFO"
	.sectionflags	@""
	.align	4


	//----- nvinfo : EIATTR_CUDA_API_VERSION
	.align		4
        /*0000*/ 	.byte	0x04, 0x37
        /*0002*/ 	.short	(.L_187 - .L_186)
.L_186:
        /*0004*/ 	.word	0x00000082


	//----- nvinfo : EIATTR_KPARAM_INFO
	.align		4
.L_187:
        /*0008*/ 	.byte	0x04, 0x17
        /*000a*/ 	.short	(.L_189 - .L_188)
.L_188:
        /*000c*/ 	.word	0x00000000
        /*0010*/ 	.short	0x0003
        /*0012*/ 	.short	0x0010
        /*0014*/ 	.byte	0x00, 0xf0, 0x11, 0x00


	//----- nvinfo : EIATTR_KPARAM_INFO
	.align		4
.L_189:
        /*0018*/ 	.byte	0x04, 0x17
        /*001a*/ 	.short	(.L_191 - .L_190)
.L_190:
        /*001c*/ 	.word	0x00000000
        /*0020*/ 	.short	0x0002
        /*0022*/ 	.short	0x000c
        /*0024*/ 	.byte	0x00, 0xf0, 0x11, 0x00


	//----- nvinfo : EIATTR_KPARAM_INFO
	.align		4
.L_191:
        /*0028*/ 	.byte	0x04, 0x17
        /*002a*/ 	.short	(.L_193 - .L_192)
.L_192:
        /*002c*/ 	.word	0x00000000
        /*0030*/ 	.short	0x0001
        /*0032*/ 	.short	0x0008
        /*0034*/ 	.byte	0x00, 0xf0, 0x11, 0x00


	//----- nvinfo : EIATTR_KPARAM_INFO
	.align		4
.L_193:
        /*0038*/ 	.byte	0x04, 0x17
        /*003a*/ 	.short	(.L_195 - .L_194)
.L_194:
        /*003c*/ 	.word	0x00000000
        /*0040*/ 	.short	0x0000
        /*0042*/ 	.short	0x0000
        /*0044*/ 	.byte	0x00, 0xf5, 0x21, 0x00


	//----- nvinfo : EIATTR_SPARSE_MMA_MASK
	.align		4
.L_195:
        /*0048*/ 	.byte	0x03, 0x50
        /*004a*/ 	.short	0x0000


	//----- nvinfo : EIATTR_MAXREG_COUNT
	.align		4
        /*004c*/ 	.byte	0x03, 0x1b
        /*004e*/ 	.short	0x00ff


	//----- nvinfo : EIATTR_MERCURY_ISA_VERSION
	.align		4
        /*0050*/ 	.byte	0x03, 0x5f
        /*0052*/ 	.short	0x0101


	//----- nvinfo : EIATTR_VRC_CTA_INIT_COUNT
	.align		4
        /*0054*/ 	.byte	0x02, 0x4a
	.zero		1
	.zero		1


	//----- nvinfo : EIATTR_EXIT_INSTR_OFFSETS
	.align		4
        /*0058*/ 	.byte	0x04, 0x1c
        /*005a*/ 	.short	(.L_197 - .L_196)


	//   ....[0]....
.L_196:
        /*005c*/ 	.word	0x000000d0


	//----- nvinfo : EIATTR_CBANK_PARAM_SIZE
	.align		4
.L_197:
        /*0060*/ 	.byte	0x03, 0x19
        /*0062*/ 	.short	0x0014


	//----- nvinfo : EIATTR_PARAM_CBANK
	.align		4
        /*0064*/ 	.byte	0x04, 0x0a
        /*0066*/ 	.short	(.L_199 - .L_198)
	.align		4
.L_198:
        /*0068*/ 	.word	index@(.nv.constant0._Z9hfma2_satPf14__nv_bfloat162S0_S0_)
        /*006c*/ 	.short	0x0380
        /*006e*/ 	.short	0x0014


	//----- nvinfo : EIATTR_SW_WAR
	.align		4
.L_199:
        /*0070*/ 	.byte	0x04, 0x36
        /*0072*/ 	.short	(.L_201 - .L_200)
.L_200:
        /*0074*/ 	.word	0x00000008
.L_201:


//--------------------- .nv.info._Z5hfma2Pf14__nv_bfloat162S0_S0_ --------------------------
	.section	.nv.info._Z5hfma2Pf14__nv_bfloat162S0_S0_,"",@"SHT_CUDA_INFO"
	.sectionflags	@""
	.align	4


	//----- nvinfo : EIATTR_CUDA_API_VERSION
	.align		4
        /*0000*/ 	.byte	0x04, 0x37
        /*0002*/ 	.short	(.L_203 - .L_202)
.L_202:
        /*0004*/ 	.word	0x00000082


	//----- nvinfo : EIATTR_KPARAM_INFO
	.align		4
.L_203:
        /*0008*/ 	.byte	0x04, 0x17
        /*000a*/ 	.short	(.L_205 - .L_204)
.L_204:
        /*000c*/ 	.word	0x00000000
        /*0010*/ 	.short	0x0003
        /*0012*/ 	.short	0x0010
        /*0014*/ 	.byte	0x00, 0xf0, 0x11, 0x00


	//----- nvinfo : EIATTR_KPARAM_INFO
	.align		4
.L_205:
        /*0018*/ 	.byte	0x04, 0x17
        /*001a*/ 	.short	(.L_207 - .L_206)
.L_206:
        /*001c*/ 	.word	0x00000000
        /*0020*/ 	.short	0x0002
        /*0022*/ 	.short	0x000c
        /*0024*/ 	.byte	0x00, 0xf0, 0x11, 0x00


	//----- nvinfo : EIATTR_KPARAM_INFO
	.align		4
.L_207:
        /*0028*/ 	.byte	0x04, 0x17
        /*002a*/ 	.short	(.L_209 - .L_208)
.L_208:
        /*002c*/ 	.word	0x00000000
        /*0030*/ 	.short	0x0001
        /*0032*/ 	.short	0x0008
        /*0034*/ 	.byte	0x00, 0xf0, 0x11, 0x00


	//----- nvinfo : EIATTR_KPARAM_INFO
	.align		4
.L_209:
        /*0038*/ 	.byte	0x04, 0x17
        /*003a*/ 	.short	(.L_211 - .L_210)
.L_210:
        /*003c*/ 	.word	0x00000000
        /*0040*/ 	.short	0x0000
        /*0042*/ 	.short	0x0000
        /*0044*/ 	.byte	0x00, 0xf5, 0x21, 0x00


	//----- nvinfo : EIATTR_SPARSE_MMA_MASK
	.align		4
.L_211:
        /*0048*/ 	.byte	0x03, 0x50
        /*004a*/ 	.short	0x0000


	//----- nvinfo : EIATTR_MAXREG_COUNT
	.align		4
        /*004c*/ 	.byte	0x03, 0x1b
        /*004e*/ 	.short	0x00ff


	//----- nvinfo : EIATTR_MERCURY_ISA_VERSION
	.align		4
        /*0050*/ 	.byte	0x03, 0x5f
        /*0052*/ 	.short	0x0101


	//----- nvinfo : EIATTR_VRC_CTA_INIT_COUNT
	.align		4
        /*0054*/ 	.byte	0x02, 0x4a
	.zero		1
	.zero		1


	//----- nvinfo : EIATTR_EXIT_INSTR_OFFSETS
	.align		4
        /*0058*/ 	.byte	0x04, 0x1c
        /*005a*/ 	.short	(.L_213 - .L_212)


	//   ....[0]....
.L_212:
        /*005c*/ 	.word	0x000000b0


	//----- nvinfo : EIATTR_CBANK_PARAM_SIZE
	.align		4
.L_213:
        /*0060*/ 	.byte	0x03, 0x19
        /*0062*/ 	.short	0x0014


	//----- nvinfo : EIATTR_PARAM_CBANK
	.align		4
        /*0064*/ 	.byte	0x04, 0x0a
        /*0066*/ 	.short	(.L_215 - .L_214)
	.align		4
.L_214:
        /*0068*/ 	.word	index@(.nv.constant0._Z5hfma2Pf14__nv_bfloat162S0_S0_)
        /*006c*/ 	.short	0x0380
        /*006e*/ 	.short	0x0014


	//----- nvinfo : EIATTR_SW_WAR
	.align		4
.L_215:
        /*0070*/ 	.byte	0x04, 0x36
        /*0072*/ 	.short	(.L_217 - .L_216)
.L_216:
        /*0074*/ 	.word	0x00000008
.L_217:


//--------------------- .nv.info._Z6hcmaddPf14__nv_bfloat162S0_S0_ --------------------------
	.section	.nv.info._Z6hcmaddPf14__nv_bfloat162S0_S0_,"",@"SHT_CUDA_INFO"
	.sectionflags	@""
	.align	4


	//----- nvinfo : EIATTR_CUDA_API_VERSION
	.align		4
        /*0000*/ 	.byte	0x04, 0x37
        /*0002*/ 	.short	(.L_219 - .L_218)
.L_218:
        /*0004*/ 	.word	0x00000082


	//----- nvinfo : EIATTR_KPARAM_INFO
	.align		4
.L_219:
        /*0008*/ 	.byte	0x04, 0x17
        /*000a*/ 	.short	(.L_221 - .L_220)
.L_220:
        /*000c*/ 	.word	0x00000000
        /*0010*/ 	.short	0x0003
        /*0012*/ 	.short	0x0010
        /*0014*/ 	.byte	0x00, 0xf0, 0x11, 0x00


	//----- nvinfo : EIATTR_KPARAM_INFO
	.align		4
.L_221:
        /*0018*/ 	.byte	0x04, 0x17
        /*001a*/ 	.short	(.L_223 - .L_222)
.L_222:
        /*001c*/ 	.word	0x00000000
        /*0020*/ 	.short	0x0002
        /*0022*/ 	.short	0x000c
        /*0024*/ 	.byte	0x00, 0xf0, 0x11, 0x00


	//----- nvinfo : EIATTR_KPARAM_INFO
	.align		4
.L_223:
        /*0028*/ 	.byte	0x04, 0x17
        /*002a*/ 	.short	(.L_225 - .L_224)
.L_224:
        /*002c*/ 	.word	0x00000000
        /*0030*/ 	.short	0x0001
        /*0032*/ 	.short	0x0008
        /*0034*/ 	.byte	0x00, 0xf0, 0x11, 0x00


	//----- nvinfo : EIATTR_KPARAM_INFO
	.align		4
.L_225:
        /*0038*/ 	.byte	0x04, 0x17
        /*003a*/ 	.short	(.L_227 - .L_226)
.L_226:
        /*003c*/ 	.word	0x00000000
        /*0040*/ 	.short	0x0000
        /*0042*/ 	.short	0x0000
        /*0044*/ 	.byte	0x00, 0xf5, 0x21, 0x00


	//----- nvinfo : EIATTR_SPARSE_MMA_MASK
	.align		4
.L_227:
        /*0048*/ 	.byte	0x03, 0x50
        /*004a*/ 	.short	0x0000


	//----- nvinfo : EIATTR_MAXREG_COUNT
	.align		4
        /*004c*/ 	.byte	0x03, 0x1b
        /*004e*/ 	.short	0x00ff


	//----- nvinfo : EIATTR_MERCURY_ISA_VERSION
	.align		4
        /*0050*/ 	.byte	0x03, 0x5f
        /*0052*/ 	.short	0x0101


	//----- nvinfo : EIATTR_VRC_CTA_INIT_COUNT
	.align		4
        /*0054*/ 	.byte	0x02, 0x4a
	.zero		1
	.zero		1


	//----- nvinfo : EIATTR_EXIT_INSTR_OFFSETS
	.align		4
        /*0058*/ 	.byte	0x04, 0x1c
        /*005a*/ 	.short	(.L_229 - .L_228)


	//   ....[0]....
.L_228:
        /*005c*/ 	.word	0x000000c0


	//----- nvinfo : EIATTR_CBANK_PARAM_SIZE
	.align		4
.L_229:
        /*0060*/ 	.byte	0x03, 0x19
        /*0062*/ 	.short	0x0014


	//----- nvinfo : EIATTR_PARAM_CBANK
	.align		4
        /*0064*/ 	.byte	0x04, 0x0a
        /*0066*/ 	.short	(.L_231 - .L_230)
	.align		4
.L_230:
        /*0068*/ 	.word	index@(.nv.constant0._Z6hcmaddPf14__nv_bfloat162S0_S0_)
        /*006c*/ 	.short	0x0380
        /*006e*/ 	.short	0x0014


	//----- nvinfo : EIATTR_SW_WAR
	.align		4
.L_231:
        /*0070*/ 	.byte	0x04, 0x36
        /*0072*/ 	.short	(.L_233 - .L_232)
.L_232:
        /*0074*/ 	.word	0x00000008
.L_233:


//--------------------- .nv.info._Z9hadd2_satPf14__nv_bfloat162S0_ --------------------------
	.section	.nv.info._Z9hadd2_satPf14__nv_bfloat162S0_,"",@"SHT_CUDA_INFO"
	.sectionflags	@""
	.align	4


	//----- nvinfo : EIATTR_CUDA_API_VERSION
	.align		4
        /*0000*/ 	.byte	0x04, 0x37
        /*0002*/ 	.short	(.L_235 - .L_234)
.L_234:
        /*0004*/ 	.word	0x00000082


	//----- nvinfo : EIATTR_KPARAM_INFO
	.align		4
.L_235:
        /*0008*/ 	.byte	0x04, 0x17
        /*000a*/ 	.short	(.L_237 - .L_236)
.L_236:
        /*000c*/ 	.word	0x00000000
        /*0010*/ 	.short	0x0002
        /*0012*/ 	.short	0x000c
        /*0014*/ 	.byte	0x00, 0xf0, 0x11, 0x00


	//----- nvinfo : EIATTR_KPARAM_INFO
	.align		4
.L_237:
        /*0018*/ 	.byte	0x04, 0x17
        /*001a*/ 	.short	(.L_239 - .L_238)
.L_238:
        /*001c*/ 	.word	0x00000000
        /*0020*/ 	.short	0x0001
        /*0022*/ 	.short	0x0008
        /*0024*/ 	.byte	0x00, 0xf0, 0x11, 0x00


	//----- nvinfo : EIATTR_KPARAM_INFO
	.align		4
.L_239:
        /*0028*/ 	.byte	0x04, 0x17
        /*002a*/ 	.short	(.L_241 - .L_240)
.L_240:
        /*002c*/ 	.word	0x00000000
        /*0030*/ 	.short	0x0000
        /*0032*/ 	.short	0x0000
        /*0034*/ 	.byte	0x00, 0xf5, 0x21, 0x00


	//----- nvinfo : EIATTR_SPARSE_MMA_MASK
	.align		4
.L_241:
        /*0038*/ 	.byte	0x03, 0x50
        /*003a*/ 	.short	0x0000


	//----- nvinfo : EIATTR_MAXREG_COUNT
	.align		4
        /*003c*/ 	.byte	0x03, 0x1b
        /*003e*/ 	.short	0x00ff


	//----- nvinfo : EIATTR_MERCURY_ISA_VERSION
	.align		4
        /*0040*/ 	.byte	0x03, 0x5f
        /*0042*/ 	.short	0x0101


	//----- nvinfo : EIATTR_VRC_CTA_INIT_COUNT
	.align		4
        /*0044*/ 	.byte	0x02, 0x4a
	.zero		1
	.zero		1


	//----- nvinfo : EIATTR_EXIT_INSTR_OFFSETS
	.align		4
        /*0048*/ 	.byte	0x04, 0x1c
        /*004a*/ 	.short	(.L_243 - .L_242)


	//   ....[0]....
.L_242:
        /*004c*/ 	.word	0x000000c0


	//----- nvinfo : EIATTR_CBANK_PARAM_SIZE
	.align		4
.L_243:
        /*0050*/ 	.byte	0x03, 0x19
        /*0052*/ 	.short	0x0010


	//----- nvinfo : EIATTR_PARAM_CBANK
	.align		4
        /*0054*/ 	.byte	0x04, 0x0a
        /*0056*/ 	.short	(.L_245 - .L_244)
	.align		4
.L_244:
        /*0058*/ 	.word	index@(.nv.constant0._Z9hadd2_satPf14__nv_bfloat162S0_)
        /*005c*/ 	.short	0x0380
        /*005e*/ 	.short	0x0010


	//----- nvinfo : EIATTR_SW_WAR
	.align		4
.L_245:
        /*0060*/ 	.byte	0x04, 0x36
        /*0062*/ 	.short	(.L_247 - .L_246)
.L_246:
        /*0064*/ 	.word	0x00000008
.L_247:


//--------------------- .nv.info._Z8hadd2_rnPf14__nv_bfloat162S0_ --------------------------
	.section	.nv.info._Z8hadd2_rnPf14__nv_bfloat162S0_,"",@"SHT_CUDA_INFO"
	.sectionflags	@""
	.align	4


	//----- nvinfo : EIATTR_CUDA_API_VERSION
	.align		4
        /*0000*/ 	.byte	0x04, 0x37
        /*0002*/ 	.short	(.L_249 - .L_248)
.L_248:
        /*0004*/ 	.word	0x00000082


	//----- nvinfo : EIATTR_KPARAM_INFO
	.align		4
.L_249:
        /*0008*/ 	.byte	0x04, 0x17
        /*000a*/ 	.short	(.L_251 - .L_250)
.L_250:
        /*000c*/ 	.word	0x00000000
        /*0010*/ 	.short	0x0002
        /*0012*/ 	.short	0x000c
        /*0014*/ 	.byte	0x00, 0xf0, 0x11, 0x00


	//----- nvinfo : EIATTR_KPARAM_INFO
	.align		4
.L_251:
        /*0018*/ 	.byte	0x04, 0x17
        /*001a*/ 	.short	(.L_253 - .L_252)
.L_252:
        /*001c*/ 	.word	0x00000000
        /*0020*/ 	.short	0x0001
        /*0022*/ 	.short	0x0008
        /*0024*/ 	.byte	0x00, 0xf0, 0x11, 0x00


	//----- nvinfo : EIATTR_KPARAM_INFO
	.align		4
.L_253:
        /*0028*/ 	.byte	0x04, 0x17
        /*002a*/ 	.short	(.L_255 - .L_254)
.L_254:
        /*002c*/ 	.word	0x00000000
        /*0030*/ 	.short	0x0000
        /*0032*/ 	.short	0x0000
        /*0034*/ 	.byte	0x00, 0xf5, 0x21, 0x00


	//----- nvinfo : EIATTR_SPARSE_MMA_MASK
	.align		4
.L_255:
        /*0038*/ 	.byte	0x03, 0x50
        /*003a*/ 	.short	0x0000


	//----- nvinfo : EIATTR_MAXREG_COUNT
	.align		4
        /*003c*/ 	.byte	0x03, 0x1b
        /*003e*/ 	.short	0x00ff


	//----- nvinfo : EIATTR_MERCURY_ISA_VERSION
	.align		4
        /*0040*/ 	.byte	0x03, 0x5f
        /*0042*/ 	.short	0x0101


	//----- nvinfo : EIATTR_VRC_CTA_INIT_COUNT
	.align		4
        /*0044*/ 	.byte	0x02, 0x4a
	.zero		1
	.zero		1


	//----- nvinfo : EIATTR_EXIT_INSTR_OFFSETS
	.align		4
        /*0048*/ 	.byte	0x04, 0x1c
        /*004a*/ 	.short	(.L_257 - .L_256)


	//   ....[0]....
.L_256:
        /*004c*/ 	.word	0x000000a0


	//----- nvinfo : EIATTR_CBANK_PARAM_SIZE
	.align		4
.L_257:
        /*0050*/ 	.byte	0x03, 0x19
        /*0052*/ 	.short	0x0010


	//----- nvinfo : EIATTR_PARAM_CBANK
	.align		4
        /*0054*/ 	.byte	0x04, 0x0a
        /*0056*/ 	.short	(.L_259 - .L_258)
	.align		4
.L_258:
        /*0058*/ 	.word	index@(.nv.constant0._Z8hadd2_rnPf14__nv_bfloat162S0_)
        /*005c*/ 	.short	0x0380
        /*005e*/ 	.short	0x0010


	//----- nvinfo : EIATTR_SW_WAR
	.align		4
.L_259:
        /*0060*/ 	.byte	0x04, 0x36
        /*0062*/ 	.short	(.L_261 - .L_260)
.L_260:
        /*0064*/ 	.word	0x00000008
.L_261:


//--------------------- .nv.info._Z5hadd2Pf14__nv_bfloat162S0_ --------------------------
	.section	.nv.info._Z5hadd2Pf14__nv_bfloat162S0_,"",@"SHT_CUDA_INFO"
	.sectionflags	@""
	.align	4


	//----- nvinfo : EIATTR_CUDA_API_VERSION
	.align		4
        /*0000*/ 	.byte	0x04, 0x37
        /*0002*/ 	.short	(.L_263 - .L_262)
.L_262:
        /*0004*/ 	.word	0x00000082


	//----- nvinfo : EIATTR_KPARAM_INFO
	.align		4
.L_263:
        /*0008*/ 	.byte	0x04, 0x17
        /*000a*/ 	.short	(.L_265 - .L_264)
.L_264:
        /*000c*/ 	.word	0x00000000
        /*0010*/ 	.short	0x0002
        /*0012*/ 	.short	0x000c
        /*0014*/ 	.byte	0x00, 0xf0, 0x11, 0x00


	//----- nvinfo : EIATTR_KPARAM_INFO
	.align		4
.L_265:
        /*0018*/ 	.byte	0x04, 0x17
        /*001a*/ 	.short	(.L_267 - .L_266)
.L_266:
        /*001c*/ 	.word	0x00000000
        /*0020*/ 	.short	0x0001
        /*0022*/ 	.short	0x0008
        /*0024*/ 	.byte	0x00, 0xf0, 0x11, 0x00


	//----- nvinfo : EIATTR_KPARAM_INFO
	.align		4
.L_267:
        /*0028*/ 	.byte	0x04, 0x17
        /*002a*/ 	.short	(.L_269 - .L_268)
.L_268:
        /*002c*/ 	.word	0x00000000
        /*0030*/ 	.short	0x0000
        /*0032*/ 	.short	0x0000
        /*0034*/ 	.byte	0x00, 0xf5, 0x21, 0x00


	//----- nvinfo : EIATTR_SPARSE_MMA_MASK
	.align		4
.L_269:
        /*0038*/ 	.byte	0x03, 0x50
        /*003a*/ 	.short	0x0000


	//----- nvinfo : EIATTR_MAXREG_COUNT
	.align		4
        /*003c*/ 	.byte	0x03, 0x1b
        /*003e*/ 	.short	0x00ff


	//----- nvinfo : EIATTR_MERCURY_ISA_VERSION
	.align		4
        /*0040*/ 	.byte	0x03, 0x5f
        /*0042*/ 	.short	0x0101


	//----- nvinfo : EIATTR_VRC_CTA_INIT_COUNT
	.align		4
        /*0044*/ 	.byte	0x02, 0x4a
	.zero		1
	.zero		1


	//----- nvinfo : EIATTR_EXIT_INSTR_OFFSETS
	.align		4
        /*0048*/ 	.byte	0x04, 0x1c
        /*004a*/ 	.short	(.L_271 - .L_270)


	//   ....[0]....
.L_270:
        /*004c*/ 	.word	0x000000a0


	//----- nvinfo : EIATTR_CBANK_PARAM_SIZE
	.align		4
.L_271:
        /*0050*/ 	.byte	0x03, 0x19
        /*0052*/ 	.short	0x0010


	//----- nvinfo : EIATTR_PARAM_CBANK
	.align		4
        /*0054*/ 	.byte	0x04, 0x0a
        /*0056*/ 	.short	(.L_273 - .L_272)
	.align		4
.L_272:
        /*0058*/ 	.word	index@(.nv.constant0._Z5hadd2Pf14__nv_bfloat162S0_)
        /*005c*/ 	.short	0x0380
        /*005e*/ 	.short	0x0010


	//----- nvinfo : EIATTR_SW_WAR
	.align		4
.L_273:
        /*0060*/ 	.byte	0x04, 0x36
        /*0062*/ 	.short	(.L_275 - .L_274)
.L_274:
        /*0064*/ 	.word	0x00000008
.L_275:


//--------------------- .nv.info._Z5habs2Pf14__nv_bfloat162 --------------------------
	.section	.nv.info._Z5habs2Pf14__nv_bfloat162,"",@"SHT_CUDA_INFO"
	.sectionflags	@""
	.align	4


	//----- nvinfo : EIATTR_CUDA_API_VERSION
	.align		4
        /*0000*/ 	.byte	0x04, 0x37
        /*0002*/ 	.short	(.L_277 - .L_276)
.L_276:
        /*0004*/ 	.word	0x00000082


	//----- nvinfo : EIATTR_KPARAM_INFO
	.align		4
.L_277:
        /*0008*/ 	.byte	0x04, 0x17
        /*000a*/ 	.short	(.L_279 - .L_278)
.L_278:
        /*000c*/ 	.word	0x00000000
        /*0010*/ 	.short	0x0001
        /*0012*/ 	.short	0x0008
        /*0014*/ 	.byte	0x00, 0xf0, 0x11, 0x00


	//----- nvinfo : EIATTR_KPARAM_INFO
	.align		4
.L_279:
        /*0018*/ 	.byte	0x04, 0x17
        /*001a*/ 	.short	(.L_281 - .L_280)
.L_280:
        /*001c*/ 	.word	0x00000000
        /*0020*/ 	.short	0x0000
        /*0022*/ 	.short	0x0000
        /*0024*/ 	.byte	0x00, 0xf5, 0x21, 0x00


	//----- nvinfo : EIATTR_SPARSE_MMA_MASK
	.align		4
.L_281:
        /*0028*/ 	.byte	0x03, 0x50
        /*002a*/ 	.short	0x0000


	//----- nvinfo : EIATTR_MAXREG_COUNT
	.align		4
        /*002c*/ 	.byte	0x03, 0x1b
        /*002e*/ 	.short	0x00ff


	//----- nvinfo : EIATTR_MERCURY_ISA_VERSION
	.align		4
        /*0030*/ 	.byte	0x03, 0x5f
        /*0032*/ 	.short	0x0101


	//----- nvinfo : EIATTR_VRC_CTA_INIT_COUNT
	.align		4
        /*0034*/ 	.byte	0x02, 0x4a
	.zero		1
	.zero		1


	//----- nvinfo : EIATTR_EXIT_INSTR_OFFSETS
	.align		4
        /*0038*/ 	.byte	0x04, 0x1c
        /*003a*/ 	.short	(.L_283 - .L_282)


	//   ....[0]....
.L_282:
        /*003c*/ 	.word	0x000000a0


	//----- nvinfo : EIATTR_CBANK_PARAM_SIZE
	.align		4
.L_283:
        /*0040*/ 	.byte	0x03, 0x19
        /*0042*/ 	.short	0x000c


	//----- nvinfo : EIATTR_PARAM_CBANK
	.align		4
        /*0044*/ 	.byte	0x04, 0x0a
        /*0046*/ 	.short	(.L_285 - .L_284)
	.align		4
.L_284:
        /*0048*/ 	.word	index@(.nv.constant0._Z5habs2Pf14__nv_bfloat162)
        /*004c*/ 	.short	0x0380
        /*004e*/ 	.short	0x000c


	//----- nvinfo : EIATTR_SW_WAR
	.align		4
.L_285:
        /*0050*/ 	.byte	0x04, 0x36
        /*0052*/ 	.short	(.L_287 - .L_286)
.L_286:
        /*0054*/ 	.word	0x00000008
.L_287:


//--------------------- .nv.info._Z5h2divPf14__nv_bfloat162S0_ --------------------------
	.section	.nv.info._Z5h2divPf14__nv_bfloat162S0_,"",@"SHT_CUDA_INFO"
	.sectionflags	@""
	.align	4


	//----- nvinfo : EIATTR_CUDA_API_VERSION
	.align		4
        /*0000*/ 	.byte	0x04, 0x37
        /*0002*/ 	.short	(.L_289 - .L_288)
.L_288:
        /*0004*/ 	.word	0x00000082


	//----- nvinfo : EIATTR_KPARAM_INFO
	.align		4
.L_289:
        /*0008*/ 	.byte	0x04, 0x17
        /*000a*/ 	.short	(.L_291 - .L_290)
.L_290:
        /*000c*/ 	.word	0x00000000
        /*0010*/ 	.short	0x0002
        /*0012*/ 	.short	0x000c
        /*0014*/ 	.byte	0x00, 0xf0, 0x11, 0x00


	//----- nvinfo : EIATTR_KPARAM_INFO
	.align		4
.L_291:
        /*0018*/ 	.byte	0x04, 0x17
        /*001a*/ 	.short	(.L_293 - .L_292)
.L_292:
        /*001c*/ 	.word	0x00000000
        /*0020*/ 	.short	0x0001
        /*0022*/ 	.short	0x0008
        /*0024*/ 	.byte	0x00, 0xf0, 0x11, 0x00


	//----- nvinfo : EIATTR_KPARAM_INFO
	.align		4
.L_293:
        /*0028*/ 	.byte	0x04, 0x17
        /*002a*/ 	.short	(.L_295 - .L_294)
.L_294:
        /*002c*/ 	.word	0x00000000
        /*0030*/ 	.short	0x0000
        /*0032*/ 	.short	0x0000
        /*0034*/ 	.byte	0x00, 0xf5, 0x21, 0x00


	//----- nvinfo : EIATTR_SPARSE_MMA_MASK
	.align		4
.L_295:
        /*0038*/ 	.byte	0x03, 0x50
        /*003a*/ 	.short	0x0000


	//----- nvinfo : EIATTR_MAXREG_COUNT
	.align		4
        /*003c*/ 	.byte	0x03, 0x1b
        /*003e*/ 	.short	0x00ff


	//----- nvinfo : EIATTR_MERCURY_ISA_VERSION
	.align		4
        /*0040*/ 	.byte	0x03, 0x5f
        /*0042*/ 	.short	0x0101


	//----- nvinfo : EIATTR_VRC_CTA_INIT_COUNT
	.align		4
        /*0044*/ 	.byte	0x02, 0x4a
	.zero		1
	.zero		1


	//----- nvinfo : EIATTR_EXIT_INSTR_OFFSETS
	.align		4
        /*0048*/ 	.byte	0x04, 0x1c
        /*004a*/ 	.short	(.L_297 - .L_296)


	//   ....[0]....
.L_296:
        /*004c*/ 	.word	0x00000210


	//----- nvinfo : EIATTR_CBANK_PARAM_SIZE
	.align		4
.L_297:
        /*0050*/ 	.byte	0x03, 0x19
        /*0052*/ 	.short	0x0010


	//----- nvinfo : EIATTR_PARAM_CBANK
	.align		4
        /*0054*/ 	.byte	0x04, 0x0a
        /*0056*/ 	.short	(.L_299 - .L_298)
	.align		4
.L_298:
        /*0058*/ 	.word	index@(.nv.constant0._Z5h2divPf14__nv_bfloat162S0_)
        /*005c*/ 	.short	0x0380
        /*005e*/ 	.short	0x0010


	//----- nvinfo : EIATTR_SW_WAR
	.align		4
.L_299:
        /*0060*/ 	.byte	0x04, 0x36
        /*0062*/ 	.short	(.L_301 - .L_300)
.L_300:
        /*0064*/ 	.word	0x00000008
.L_301:


//--------------------- .nv.callgraph             --------------------------
	.section	.nv.callgraph,"",@"SHT_CUDA_CALLGRAPH"
	.align	4
	.sectionentsize	8
	.align		4
        /*0000*/ 	.word	0x00000000
	.align		4
        /*0004*/ 	.word	0xffffffff
	.align		4
        /*0008*/ 	.word	0x00000000
	.align		4
        /*000c*/ 	.word	0xfffffffe
	.align		4
        /*0010*/ 	.word	0x00000000
	.align		4
        /*0014*/ 	.word	0xfffffffd
	.align		4
        /*0018*/ 	.word	0x00000000
	.align		4
        /*001c*/ 	.word	0xfffffffc


//--------------------- .text._Z9hsub2_satPf14__nv_bfloat162S0_ --------------------------
	.section	.text._Z9hsub2_satPf14__nv_bfloat162S0_,"ax",@progbits
	.align	128
        .global         _Z9hsub2_satPf14__nv_bfloat162S0_
        .type           _Z9hsub2_satPf14__nv_bfloat162S0_,@function
        .size           _Z9hsub2_satPf14__nv_bfloat162S0_,(.L_x_15 - _Z9hsub2_satPf14__nv_bfloat162S0_)
        .other          _Z9hsub2_satPf14__nv_bfloat162S0_,@"STO_CUDA_ENTRY STV_DEFAULT"
_Z9hsub2_satPf14__nv_bfloat162S0_:
.text._Z9hsub2_satPf14__nv_bfloat162S0_:
[----:B------:R-:W-:Y:S08]  /*0000*/  LDC R1, c[0x0][0x37c] ;  /* 0x0000df00ff017b82 */ /* 0x000ff00000000800 */
[----:B------:R-:W0:Y:S01]  /*0010*/  LDC.64 R4, c[0x0][0x388] ;  /* 0x0000e200ff047b82 */ /* 0x000e220000000a00 */
[----:B------:R-:W1:Y:S07]  /*0020*/  LDCU.64 UR4, c[0x0][0x358] ;  /* 0x00006b00ff0477ac */ /* 0x000e6e0008000a00 */
[----:B------:R-:W1:Y:S01]  /*0030*/  LDC.64 R2, c[0x0][0x380] ;  /* 0x0000e000ff027b82 */ /* 0x000e620000000a00 */
[----:B0-----:R-:W-:-:S05]  /*0040*/  HFMA2.BF16_V2 R0, R5, -1, -1, R4 ;  /* 0xbf80bf8005007831 */ /* 0x001fca0000200004 */
[----:B------:R-:W-:-:S04]  /*0050*/  HMNMX2.BF16_V2 R0, R0, RZ.H0_H0, !PT ;  /* 0x200000ff00007240 */ /* 0x000fc80007a00000 */
[----:B------:R-:W-:-:S05]  /*0060*/  HMNMX2.BF16_V2 R0, R0, 1, 1, PT ;  /* 0x3f803f8000007840 */ /* 0x000fca0003a00000 */
[C---:B------:R-:W-:Y:S01]  /*0070*/  PRMT R4, R0.reuse, 0x7632, R4 ;  /* 0x0000763200047816 */ /* 0x040fe20000000004 */
[----:B------:R-:W-:-:S04]  /*0080*/  IMAD.U32 R5, R0, 0x10000, RZ ;  /* 0x0001000000057824 */ /* 0x000fc800078e00ff */
[----:B------:R-:W-:Y:S01]  /*0090*/  IMAD.U32 R7, R4, 0x10000, RZ ;  /* 0x0001000004077824 */ /* 0x000fe200078e00ff */
[----:B-1----:R-:W-:Y:S04]  /*00a0*/  STG.E desc[UR4][R2.64], R5 ;  /* 0x0000000502007986 */ /* 0x002fe8000c101904 */
[----:B------:R-:W-:Y:S01]  /*00b0*/  STG.E desc[UR4][R2.64+0x4], R7 ;  /* 0x0000040702007986 */ /* 0x000fe2000c101904 */
[----:B------:R-:W-:Y:S05]  /*00c0*/  EXIT ;  /* 0x000000000000794d */ /* 0x000fea0003800000 */
.L_x_0:
[----:B------:R-:W-:-:S00]  /*00d0*/  BRA `(.L_x_0) ;  /* 0xfffffffc00fc7947 */ /* 0x000fc0000383ffff */
[----:B------:R-:W-:-:S00]  /*00e0*/  NOP ;  /* 0x0000000000007918 */ /* 0x000fc00000000000 */
        /* <DEDUP_REMOVED lines=9> */
.L_x_15:


//--------------------- .text._Z8hsub2_rnPf14__nv_bfloat162S0_ --------------------------
	.section	.text._Z8hsub2_rnPf14__nv_bfloat162S0_,"ax",@progbits
	.align	128
        .global         _Z8hsub2_rnPf14__nv_bfloat162S0_
        .type           _Z8hsub2_rnPf14__nv_bfloat162S0_,@function
        .size           _Z8hsub2_rnPf14__nv_bfloat162S0_,(.L_x_16 - _Z8hsub2_rnPf14__nv_bfloat162S0_)
        .other          _Z8hsub2_rnPf14__nv_bfloat162S0_,@"STO_CUDA_ENTRY STV_DEFAULT"
_Z8hsub2_rnPf14__nv_bfloat162S0_:
.text._Z8hsub2_rnPf14__nv_bfloat162S0_:
[----:B------:R-:W-:Y:S08]  /*0000*/  LDC R1, c[0x0][0x37c] ;  /* 0x0000df00ff017b82 */ /* 0x000ff00000000800 */
[----:B------:R-:W0:Y:S01]  /*0010*/  LDC.64 R4, c[0x0][0x388] ;  /* 0x0000e200ff047b82 */ /* 0x000e220000000a00 */
[----:B------:R-:W1:Y:S07]  /*0020*/  LDCU.64 UR4, c[0x0][0x358] ;  /* 0x00006b00ff0477ac */ /* 0x000e6e0008000a00 */
[----:B------:R-:W1:Y:S01]  /*0030*/  LDC.64 R2, c[0x0][0x380] ;  /* 0x0000e000ff027b82 */ /* 0x000e620000000a00 */
[----:B0-----:R-:W-:-:S05]  /*0040*/  HFMA2.BF16_V2 R0, R4, 1, 1, -R5 ;  /* 0x3f803f8004007831 */ /* 0x001fca0000300005 */
[C---:B------:R-:W-:Y:S02]  /*0050*/  PRMT R4, R0.reuse, 0x7632, R4 ;  /* 0x0000763200047816 */ /* 0x040fe40000000004 */
[----:B------:R-:W-:Y:S02]  /*0060*/  SHF.L.U32 R5, R0, 0x10, RZ ;  /* 0x0000001000057819 */ /* 0x000fe400000006ff */
[----:B------:R-:W-:-:S03]  /*0070*/  SHF.L.U32 R7, R4, 0x10, RZ ;  /* 0x0000001004077819 */ /* 0x000fc600000006ff */
[----:B-1----:R-:W-:Y:S04]  /*0080*/  STG.E desc[UR4][R2.64], R5 ;  /* 0x0000000502007986 */ /* 0x002fe8000c101904 */
[----:B------:R-:W-:Y:S01]  /*0090*/  STG.E desc[UR4][R2.64+0x4], R7 ;  /* 0x0000040702007986 */ /* 0x000fe2000c101904 */
[----:B------:R-:W-:Y:S05]  /*00a0*/  EXIT ;  /* 0x000000000000794d */ /* 0x000fea0003800000 */
.L_x_1:
        /* <DEDUP_REMOVED lines=13> */
.L_x_16:


//--------------------- .text._Z5hsub2Pf14__nv_bfloat162S0_ --------------------------
	.section	.text._Z5hsub2Pf14__nv_bfloat162S0_,"ax",@progbits
	.align	128
        .global         _Z5hsub2Pf14__nv_bfloat162S0_
        .type           _Z5hsub2Pf14__nv_bfloat162S0_,@function
        .size           _Z5hsub2Pf14__nv_bfloat162S0_,(.L_x_17 - _Z5hsub2Pf14__nv_bfloat162S0_)
        .other          _Z5hsub2Pf14__nv_bfloat162S0_,@"STO_CUDA_ENTRY STV_DEFAULT"
_Z5hsub2Pf14__nv_bfloat162S0_:
.text._Z5hsub2Pf14__nv_bfloat162S0_:
        /* <DEDUP_REMOVED lines=11> */
.L_x_2:
        /* <DEDUP_REMOVED lines=13> */
.L_x_17:


//--------------------- .text._Z5hneg2Pf14__nv_bfloat162 --------------------------
	.section	.text._Z5hneg2Pf14__nv_bfloat162,"ax",@progbits
	.align	128
        .global         _Z5hneg2Pf14__nv_bfloat162
        .type           _Z5hneg2Pf14__nv_bfloat162,@function
        .size           _Z5hneg2Pf14__nv_bfloat162,(.L_x_18 - _Z5hneg2Pf14__nv_bfloat162)
        .other          _Z5hneg2Pf14__nv_bfloat162,@"STO_CUDA_ENTRY STV_DEFAULT"
_Z5hneg2Pf14__nv_bfloat162:
.text._Z5hneg2Pf14__nv_bfloat162:
[----:B------:R-:W-:Y:S08]  /*0000*/  LDC R1, c[0x0][0x37c] ;  /* 0x0000df00ff017b82 */ /* 0x000ff00000000800 */
[----:B------:R-:W0:Y:S01]  /*0010*/  LDC R0, c[0x0][0x388] ;  /* 0x0000e200ff007b82 */ /* 0x000e220000000800 */
[----:B------:R-:W1:Y:S07]  /*0020*/  LDCU.64 UR4, c[0x0][0x358] ;  /* 0x00006b00ff0477ac */ /* 0x000e6e0008000a00 */
[----:B------:R-:W1:Y:S01]  /*0030*/  LDC.64 R2, c[0x0][0x380] ;  /* 0x0000e000ff027b82 */ /* 0x000e620000000a00 */
[----:B0-----:R-:W-:-:S05]  /*0040*/  HFMA2.BF16_V2 R0, -RZ.H0_H0, RZ.H0_H0, -R0 ;  /* 0x200000ffff007231 */ /* 0x001fca0000300900 */
[C---:B------:R-:W-:Y:S02]  /*0050*/  PRMT R4, R0.reuse, 0x7632, R4 ;  /* 0x0000763200047816 */ /* 0x040fe40000000004 */
[----:B------:R-:W-:Y:S02]  /*0060*/  SHF.L.U32 R5, R0, 0x10, RZ ;  /* 0x0000001000057819 */ /* 0x000fe400000006ff */
[----:B------:R-:W-:-:S03]  /*0070*/  SHF.L.U32 R7, R4, 0x10, RZ ;  /* 0x0000001004077819 */ /* 0x000fc600000006ff */
[----:B-1----:R-:W-:Y:S04]  /*0080*/  STG.E desc[UR4][R2.64], R5 ;  /* 0x0000000502007986 */ /* 0x002fe8000c101904 */
[----:B------:R-:W-:Y:S01]  /*0090*/  STG.E desc[UR4][R2.64+0x4], R7 ;  /* 0x0000040702007986 */ /* 0x000fe2000c101904 */
[----:B------:R-:W-:Y:S05]  /*00a0*/  EXIT ;  /* 0x000000000000794d */ /* 0x000fea0003800000 */
.L_x_3:
        /* <DEDUP_REMOVED lines=13> */
.L_x_18:


//--------------------- .text._Z9hmul2_satPf14__nv_bfloat162S0_ --------------------------
	.section	.text._Z9hmul2_satPf14__nv_bfloat162S0_,"ax",@progbits
	.align	128
        .global         _Z9hmul2_satPf14__nv_bfloat162S0_
        .type           _Z9hmul2_satPf14__nv_bfloat162S0_,@function
        .size           _Z9hmul2_satPf14__nv_bfloat162S0_,(.L_x_19 - _Z9hmul2_satPf14__nv_bfloat162S0_)
        .other          _Z9hmul2_satPf14__nv_bfloat162S0_,@"STO_CUDA_ENTRY STV_DEFAULT"
_Z9hmul2_satPf14__nv_bfloat162S0_:
.text._Z9hmul2_satPf14__nv_bfloat162S0_:
[----:B------:R-:W-:Y:S08]  /*0000*/  LDC R1, c[0x0][0x37c] ;  /* 0x0000df00ff017b82 */ /* 0x000ff00000000800 */
[----:B------:R-:W0:Y:S01]  /*0010*/  LDC.64 R4, c[0x0][0x388] ;  /* 0x0000e200ff047b82 */ /* 0x000e220000000a00 */
[----:B------:R-:W1:Y:S07]  /*0020*/  LDCU.64 UR4, c[0x0][0x358] ;  /* 0x00006b00ff0477ac */ /* 0x000e6e0008000a00 */
[----:B------:R-:W1:Y:S01]  /*0030*/  LDC.64 R2, c[0x0][0x380] ;  /* 0x0000e000ff027b82 */ /* 0x000e620000000a00 */
[----:B0-----:R-:W-:-:S05]  /*0040*/  HFMA2.BF16_V2 R0, R4, R5, -RZ ;  /* 0x0000000504007231 */ /* 0x001fca00003000ff */
        /* <DEDUP_REMOVED lines=8> */
.L_x_4:
        /* <DEDUP_REMOVED lines=11> */
.L_x_19:


//--------------------- .text._Z8hmul2_rnPf14__nv_bfloat162S0_ --------------------------
	.section	.text._Z8hmul2_rnPf14__nv_bfloat162S0_,"ax",@progbits
	.align	128
        .global         _Z8hmul2_rnPf14__nv_bfloat162S0_
        .type           _Z8hmul2_rnPf14__nv_bfloat162S0_,@function
        .size           _Z8hmul2_rnPf14__nv_bfloat162S0_,(.L_x_20 - _Z8hmul2_rnPf14__nv_bfloat162S0_)
        .other          _Z8hmul2_rnPf14__nv_bfloat162S0_,@"STO_CUDA_ENTRY STV_DEFAULT"
_Z8hmul2_rnPf14__nv_bfloat162S0_:
.text._Z8hmul2_rnPf14__nv_bfloat162S0_:
[----:B------:R-:W-:Y:S08]  /*0000*/  LDC R1, c[0x0][0x37c] ;  /* 0x0000df00ff017b82 */ /* 0x000ff00000000800 */
[----:B------:R-:W0:Y:S01]  /*0010*/  LDC.64 R4, c[0x0][0x388] ;  /* 0x0000e200ff047b82 */ /* 0x000e220000000a00 */
[----:B------:R-:W1:Y:S07]  /*0020*/  LDCU.64 UR4, c[0x0][0x358] ;  /* 0x00006b00ff0477ac */ /* 0x000e6e0008000a00 */
[----:B------:R-:W1:Y:S01]  /*0030*/  LDC.64 R2, c[0x0][0x380] ;  /* 0x0000e000ff027b82 */ /* 0x000e620000000a00 */
[----:B0-----:R-:W-:-:S05]  /*0040*/  HFMA2.BF16_V2 R0, R4, R5, -RZ ;  /* 0x0000000504007231 */ /* 0x001fca00003000ff */
[C---:B------:R-:W-:Y:S02]  /*0050*/  PRMT R4, R0.reuse, 0x7632, R4 ;  /* 0x0000763200047816 */ /* 0x040fe40000000004 */
[----:B------:R-:W-:Y:S02]  /*0060*/  SHF.L.U32 R5, R0, 0x10, RZ ;  /* 0x0000001000057819 */ /* 0x000fe400000006ff */
[----:B------:R-:W-:-:S03]  /*0070*/  SHF.L.U32 R7, R4, 0x10, RZ ;  /* 0x0000001004077819 */ /* 0x000fc600000006ff */
[----:B-1----:R-:W-:Y:S04]  /*0080*/  STG.E desc[UR4][R2.64], R5 ;  /* 0x0000000502007986 */ /* 0x002fe8000c101904 */
[----:B------:R-:W-:Y:S01]  /*0090*/  STG.E desc[UR4][R2.64+0x4], R7 ;  /* 0x0000040702007986 */ /* 0x000fe2000c101904 */
[----:B------:R-:W-:Y:S05]  /*00a0*/  EXIT ;  /* 0x000000000000794d */ /* 0x000fea0003800000 */
.L_x_5:
        /* <DEDUP_REMOVED lines=13> */
.L_x_20:


//--------------------- .text._Z5hmul2Pf14__nv_bfloat162S0_ --------------------------
	.section	.text._Z5hmul2Pf14__nv_bfloat162S0_,"ax",@progbits
	.align	128
        .global         _Z5hmul2Pf14__nv_bfloat162S0_
        .type           _Z5hmul2Pf14__nv_bfloat162S0_,@function
        .size           _Z5hmul2Pf14__nv_bfloat162S0_,(.L_x_21 - _Z5hmul2Pf14__nv_bfloat162S0_)
        .other          _Z5hmul2Pf14__nv_bfloat162S0_,@"STO_CUDA_ENTRY STV_DEFAULT"
_Z5hmul2Pf14__nv_bfloat162S0_:
.text._Z5hmul2Pf14__nv_bfloat162S0_:
        /* <DEDUP_REMOVED lines=11> */
.L_x_6:
        /* <DEDUP_REMOVED lines=13> */
.L_x_21:


//--------------------- .text._Z9hfma2_satPf14__nv_bfloat162S0_S0_ --------------------------
	.section	.text._Z9hfma2_satPf14__nv_bfloat162S0_S0_,"ax",@progbits
	.align	128
        .global         _Z9hfma2_satPf14__nv_bfloat162S0_S0_
        .type           _Z9hfma2_satPf14__nv_bfloat162S0_S0_,@function
        .size           _Z9hfma2_satPf14__nv_bfloat162S0_S0_,(.L_x_22 - _Z9hfma2_satPf14__nv_bfloat162S0_S0_)
        .other          _Z9hfma2_satPf14__nv_bfloat162S0_S0_,@"STO_CUDA_ENTRY STV_DEFAULT"
_Z9hfma2_satPf14__nv_bfloat162S0_S0_:
.text._Z9hfma2_satPf14__nv_bfloat162S0_S0_:
[----:B------:R-:W-:Y:S08]  /*0000*/  LDC R1, c[0x0][0x37c] ;  /* 0x0000df00ff017b82 */ /* 0x000ff00000000800 */
[----:B------:R-:W0:Y:S01]  /*0010*/  LDC R0, c[0x0][0x390] ;  /* 0x0000e400ff007b82 */ /* 0x000e220000000800 */
[----:B------:R-:W1:Y:S07]  /*0020*/  LDCU.64 UR4, c[0x0][0x358] ;  /* 0x00006b00ff0477ac */ /* 0x000e6e0008000a00 */
[----:B------:R-:W0:Y:S08]  /*0030*/  LDC.64 R4, c[0x0][0x388] ;  /* 0x0000e200ff047b82 */ /* 0x000e300000000a00 */
[----:B------:R-:W1:Y:S01]  /*0040*/  LDC.64 R2, c[0x0][0x380] ;  /* 0x0000e000ff027b82 */ /* 0x000e620000000a00 */
[----:B0-----:R-:W-:-:S05]  /*0050*/  HFMA2.BF16_V2 R0, R4, R5, R0 ;  /* 0x0000000504007231 */ /* 0x001fca0000200000 */
        /* <DEDUP_REMOVED lines=8> */
.L_x_7:
        /* <DEDUP_REMOVED lines=10> */
.L_x_22:


//--------------------- .text._Z5hfma2Pf14__nv_bfloat162S0_S0_ --------------------------
	.section	.text._Z5hfma2Pf14__nv_bfloat162S0_S0_,"ax",@progbits
	.align	128
        .global         _Z5hfma2Pf14__nv_bfloat162S0_S0_
        .type           _Z5hfma2Pf14__nv_bfloat162S0_S0_,@function
        .size           _Z5hfma2Pf14__nv_bfloat162S0_S0_,(.L_x_23 - _Z5hfma2Pf14__nv_bfloat162S0_S0_)
        .other          _Z5hfma2Pf14__nv_bfloat162S0_S0_,@"STO_CUDA_ENTRY STV_DEFAULT"
_Z5hfma2Pf14__nv_bfloat162S0_S0_:
.text._Z5hfma2Pf14__nv_bfloat162S0_S0_:
[----:B------:R-:W-:Y:S08]  /*0000*/  LDC R1, c[0x0][0x37c] ;  /* 0x0000df00ff017b82 */ /* 0x000ff00000000800 */
[----:B------:R-:W0:Y:S01]  /*0010*/  LDC R0, c[0x0][0x390] ;  /* 0x0000e400ff007b82 */ /* 0x000e220000000800 */
[----:B------:R-:W1:Y:S07]  /*0020*/  LDCU.64 UR4, c[0x0][0x358] ;  /* 0x00006b00ff0477ac */ /* 0x000e6e0008000a00 */
[----:B------:R-:W0:Y:S08]  /*0030*/  LDC.64 R4, c[0x0][0x388] ;  /* 0x0000e200ff047b82 */ /* 0x000e300000000a00 */
[----:B------:R-:W1:Y:S01]  /*0040*/  LDC.64 R2, c[0x0][0x380] ;  /* 0x0000e000ff027b82 */ /* 0x000e620000000a00 */
[----:B0-----:R-:W-:-:S05]  /*0050*/  HFMA2.BF16_V2 R0, R4, R5, R0 ;  /* 0x0000000504007231 */ /* 0x001fca0000200000 */
[C---:B------:R-:W-:Y:S02]  /*0060*/  PRMT R4, R0.reuse, 0x7632, R4 ;  /* 0x0000763200047816 */ /* 0x040fe40000000004 */
[----:B------:R-:W-:Y:S02]  /*0070*/  SHF.L.U32 R5, R0, 0x10, RZ ;  /* 0x0000001000057819 */ /* 0x000fe400000006ff */
[----:B------:R-:W-:-:S03]  /*0080*/  SHF.L.U32 R7, R4, 0x10, RZ ;  /* 0x0000001004077819 */ /* 0x000fc600000006ff */
[----:B-1----:R-:W-:Y:S04]  /*0090*/  STG.E desc[UR4][R2.64], R5 ;  /* 0x0000000502007986 */ /* 0x002fe8000c101904 */
[----:B------:R-:W-:Y:S01]  /*00a0*/  STG.E desc[UR4][R2.64+0x4], R7 ;  /* 0x0000040702007986 */ /* 0x000fe2000c101904 */
[----:B------:R-:W-:Y:S05]  /*00b0*/  EXIT ;  /* 0x000000000000794d */ /* 0x000fea0003800000 */
.L_x_8:
        /* <DEDUP_REMOVED lines=12> */
.L_x_23:


//--------------------- .text._Z6hcmaddPf14__nv_bfloat162S0_S0_ --------------------------
	.section	.text._Z6hcmaddPf14__nv_bfloat162S0_S0_,"ax",@progbits
	.align	128
        .global         _Z6hcmaddPf14__nv_bfloat162S0_S0_
        .type           _Z6hcmaddPf14__nv_bfloat162S0_S0_,@function
        .size           _Z6hcmaddPf14__nv_bfloat162S0_S0_,(.L_x_24 - _Z6hcmaddPf14__nv_bfloat162S0_S0_)
        .other          _Z6hcmaddPf14__nv_bfloat162S0_S0_,@"STO_CUDA_ENTRY STV_DEFAULT"
_Z6hcmaddPf14__nv_bfloat162S0_S0_:
.text._Z6hcmaddPf14__nv_bfloat162S0_S0_:
[----:B------:R-:W-:Y:S08]  /*0000*/  LDC R1, c[0x0][0x37c] ;  /* 0x0000df00ff017b82 */ /* 0x000ff00000000800 */
[----:B------:R-:W0:Y:S01]  /*0010*/  LDC R0, c[0x0][0x390] ;  /* 0x0000e400ff007b82 */ /* 0x000e220000000800 */
[----:B------:R-:W1:Y:S07]  /*0020*/  LDCU.64 UR4, c[0x0][0x358] ;  /* 0x00006b00ff0477ac */ /* 0x000e6e0008000a00 */
[----:B------:R-:W0:Y:S08]  /*0030*/  LDC.64 R4, c[0x0][0x388] ;  /* 0x0000e200ff047b82 */ /* 0x000e300000000a00 */
[----:B------:R-:W1:Y:S01]  /*0040*/  LDC.64 R2, c[0x0][0x380] ;  /* 0x0000e000ff027b82 */ /* 0x000e620000000a00 */
[----:B0-----:R-:W-:-:S04]  /*0050*/  HFMA2.BF16_V2 R0, R4.H0_H0, R5, R0 ;  /* 0x0000000504007231 */ /* 0x001fc80000200800 */
[----:B------:R-:W-:-:S05]  /*0060*/  HFMA2.BF16_V2 R0, R4.H1_H1, R5.H0_NH1, R0 ;  /* 0x0000000504007231 */ /* 0x000fca0000600c00 */
[C---:B------:R-:W-:Y:S02]  /*0070*/  PRMT R4, R0.reuse, 0x7632, R4 ;  /* 0x0000763200047816 */ /* 0x040fe40000000004 */
[----:B------:R-:W-:Y:S02]  /*0080*/  SHF.L.U32 R5, R0, 0x10, RZ ;  /* 0x0000001000057819 */ /* 0x000fe400000006ff */
[----:B------:R-:W-:-:S03]  /*0090*/  SHF.L.U32 R7, R4, 0x10, RZ ;  /* 0x0000001004077819 */ /* 0x000fc600000006ff */
[----:B-1----:R-:W-:Y:S04]  /*00a0*/  STG.E desc[UR4][R2.64], R5 ;  /* 0x0000000502007986 */ /* 0x002fe8000c101904 */
[----:B------:R-:W-:Y:S01]  /*00b0*/  STG.E desc[UR4][R2.64+0x4], R7 ;  /* 0x0000040702007986 */ /* 0x000fe2000c101904 */
[----:B------:R-:W-:Y:S05]  /*00c0*/  EXIT ;  /* 0x000000000000794d */ /* 0x000fea0003800000 */
.L_x_9:
        /* <DEDUP_REMOVED lines=11> */
.L_x_24:


//--------------------- .text._Z9hadd2_satPf14__nv_bfloat162S0_ --------------------------
	.section	.text._Z9hadd2_satPf14__nv_bfloat162S0_,"ax",@progbits
	.align	128
        .global         _Z9hadd2_satPf14__nv_bfloat162S0_
        .type           _Z9hadd2_satPf14__nv_bfloat162S0_,@function
        .size           _Z9hadd2_satPf14__nv_bfloat162S0_,(.L_x_25 - _Z9hadd2_satPf14__nv_bfloat162S0_)
        .other          _Z9hadd2_satPf14__nv_bfloat162S0_,@"STO_CUDA_ENTRY STV_DEFAULT"
_Z9hadd2_satPf14__nv_bfloat162S0_:
.text._Z9hadd2_satPf14__nv_bfloat162S0_:
[----:B------:R-:W-:Y:S08]  /*0000*/  LDC R1, c[0x0][0x37c] ;  /* 0x0000df00ff017b82 */ /* 0x000ff00000000800 */
[----:B------:R-:W0:Y:S01]  /*0010*/  LDC.64 R4, c[0x0][0x388] ;  /* 0x0000e200ff047b82 */ /* 0x000e220000000a00 */
[----:B------:R-:W1:Y:S07]  /*0020*/  LDCU.64 UR4, c[0x0][0x358] ;  /* 0x00006b00ff0477ac */ /* 0x000e6e0008000a00 */
[----:B------:R-:W1:Y:S01]  /*0030*/  LDC.64 R2, c[0x0][0x380] ;  /* 0x0000e000ff027b82 */ /* 0x000e620000000a00 */
[----:B0-----:R-:W-:-:S05]  /*0040*/  HFMA2.BF16_V2 R0, R4, 1, 1, R5 ;  /* 0x3f803f8004007831 */ /* 0x001fca0000200005 */
        /* <DEDUP_REMOVED lines=8> */
.L_x_10:
        /* <DEDUP_REMOVED lines=11> */
.L_x_25:


//--------------------- .text._Z8hadd2_rnPf14__nv_bfloat162S0_ --------------------------
	.section	.text._Z8hadd2_rnPf14__nv_bfloat162S0_,"ax",@progbits
	.align	128
        .global         _Z8hadd2_rnPf14__nv_bfloat162S0_
        .type           _Z8hadd2_rnPf14__nv_bfloat162S0_,@function
        .size           _Z8hadd2_rnPf14__nv_bfloat162S0_,(.L_x_26 - _Z8hadd2_rnPf14__nv_bfloat162S0_)
        .other          _Z8hadd2_rnPf14__nv_bfloat162S0_,@"STO_CUDA_ENTRY STV_DEFAULT"
_Z8hadd2_rnPf14__nv_bfloat162S0_:
.text._Z8hadd2_rnPf14__nv_bfloat162S0_:
[----:B------:R-:W-:Y:S08]  /*0000*/  LDC R1, c[0x0][0x37c] ;  /* 0x0000df00ff017b82 */ /* 0x000ff00000000800 */
[----:B------:R-:W0:Y:S01]  /*0010*/  LDC.64 R4, c[0x0][0x388] ;  /* 0x0000e200ff047b82 */ /* 0x000e220000000a00 */
[----:B------:R-:W1:Y:S07]  /*0020*/  LDCU.64 UR4, c[0x0][0x358] ;  /* 0x00006b00ff0477ac */ /* 0x000e6e0008000a00 */
[----:B------:R-:W1:Y:S01]  /*0030*/  LDC.64 R2, c[0x0][0x380] ;  /* 0x0000e000ff027b82 */ /* 0x000e620000000a00 */
[----:B0-----:R-:W-:-:S05]  /*0040*/  HFMA2.BF16_V2 R0, R4, 1, 1, R5 ;  /* 0x3f803f8004007831 */ /* 0x001fca0000200005 */
[C---:B------:R-:W-:Y:S02]  /*0050*/  PRMT R4, R0.reuse, 0x7632, R4 ;  /* 0x0000763200047816 */ /* 0x040fe40000000004 */
[----:B------:R-:W-:Y:S02]  /*0060*/  SHF.L.U32 R5, R0, 0x10, RZ ;  /* 0x0000001000057819 */ /* 0x000fe400000006ff */
[----:B------:R-:W-:-:S03]  /*0070*/  SHF.L.U32 R7, R4, 0x10, RZ ;  /* 0x0000001004077819 */ /* 0x000fc600000006ff */
[----:B-1----:R-:W-:Y:S04]  /*0080*/  STG.E desc[UR4][R2.64], R5 ;  /* 0x0000000502007986 */ /* 0x002fe8000c101904 */
[----:B------:R-:W-:Y:S01]  /*0090*/  STG.E desc[UR4][R2.64+0x4], R7 ;  /* 0x0000040702007986 */ /* 0x000fe2000c101904 */
[----:B------:R-:W-:Y:S05]  /*00a0*/  EXIT ;  /* 0x000000000000794d */ /* 0x000fea0003800000 */
.L_x_11:
        /* <DEDUP_REMOVED lines=13> */
.L_x_26:


//--------------------- .text._Z5hadd2Pf14__nv_bfloat162S0_ --------------------------
	.section	.text._Z5hadd2Pf14__nv_bfloat162S0_,"ax",@progbits
	.align	128
        .global         _Z5hadd2Pf14__nv_bfloat162S0_
        .type           _Z5hadd2Pf14__nv_bfloat162S0_,@function
        .size           _Z5hadd2Pf14__nv_bfloat162S0_,(.L_x_27 - _Z5hadd2Pf14__nv_bfloat162S0_)
        .other          _Z5hadd2Pf14__nv_bfloat162S0_,@"STO_CUDA_ENTRY STV_DEFAULT"
_Z5hadd2Pf14__nv_bfloat162S0_:
.text._Z5hadd2Pf14__nv_bfloat162S0_:
        /* <DEDUP_REMOVED lines=11> */
.L_x_12:
        /* <DEDUP_REMOVED lines=13> */
.L_x_27:


//--------------------- .text._Z5habs2Pf14__nv_bfloat162 --------------------------
	.section	.text._Z5habs2Pf14__nv_bfloat162,"ax",@progbits
	.align	128
        .global         _Z5habs2Pf14__nv_bfloat162
        .type           _Z5habs2Pf14__nv_bfloat162,@function
        .size           _Z5habs2Pf14__nv_bfloat162,(.L_x_28 - _Z5habs2Pf14__nv_bfloat162)
        .other          _Z5habs2Pf14__nv_bfloat162,@"STO_CUDA_ENTRY STV_DEFAULT"
_Z5habs2Pf14__nv_bfloat162:
.text._Z5habs2Pf14__nv_bfloat162:
[----:B------:R-:W-:Y:S08]  /*0000*/  LDC R1, c[0x0][0x37c] ;  /* 0x0000df00ff017b82 */ /* 0x000ff00000000800 */
[----:B------:R-:W0:Y:S01]  /*0010*/  LDC R0, c[0x0][0x388] ;  /* 0x0000e200ff007b82 */ /* 0x000e220000000800 */
[----:B------:R-:W1:Y:S07]  /*0020*/  LDCU.64 UR4, c[0x0][0x358] ;  /* 0x00006b00ff0477ac */ /* 0x000e6e0008000a00 */
[----:B------:R-:W1:Y:S01]  /*0030*/  LDC.64 R2, c[0x0][0x380] ;  /* 0x0000e000ff027b82 */ /* 0x000e620000000a00 */
[----:B0-----:R-:W-:-:S05]  /*0040*/  HFMA2.BF16_V2 R0, -RZ.H0_H0, RZ.H0_H0, |R0| ;  /* 0x200000ffff007231 */ /* 0x001fca0000280900 */
[C---:B------:R-:W-:Y:S02]  /*0050*/  PRMT R4, R0.reuse, 0x7632, R4 ;  /* 0x0000763200047816 */ /* 0x040fe40000000004 */
[----:B------:R-:W-:Y:S02]  /*0060*/  SHF.L.U32 R5, R0, 0x10, RZ ;  /* 0x0000001000057819 */ /* 0x000fe400000006ff */
[----:B------:R-:W-:-:S03]  /*0070*/  SHF.L.U32 R7, R4, 0x10, RZ ;  /* 0x0000001004077819 */ /* 0x000fc600000006ff */
[----:B-1----:R-:W-:Y:S04]  /*0080*/  STG.E desc[UR4][R2.64], R5 ;  /* 0x0000000502007986 */ /* 0x002fe8000c101904 */
[----:B------:R-:W-:Y:S01]  /*0090*/  STG.E desc[UR4][R2.64+0x4], R7 ;  /* 0x0000040702007986 */ /* 0x000fe2000c101904 */
[----:B------:R-:W-:Y:S05]  /*00a0*/  EXIT ;  /* 0x000000000000794d */ /* 0x000fea0003800000 */
.L_x_13:
        /* <DEDUP_REMOVED lines=13> */
.L_x_28:


//--------------------- .text._Z5h2divPf14__nv_bfloat162S0_ --------------------------
	.section	.text._Z5h2divPf14__nv_bfloat162S0_,"ax",@progbits
	.align	128
        .global         _Z5h2divPf14__nv_bfloat162S0_
        .type           _Z5h2divPf14__nv_bfloat162S0_,@function
        .size           _Z5h2divPf14__nv_bfloat162S0_,(.L_x_29 - _Z5h2divPf14__nv_bfloat162S0_)
        .other          _Z5h2divPf14__nv_bfloat162S0_,@"STO_CUDA_ENTRY STV_DEFAULT"
_Z5h2divPf14__nv_bfloat162S0_:
.text._Z5h2divPf14__nv_bfloat162S0_:
[----:B------:R-:W-:Y:S08]  /*0000*/  LDC R1, c[0x0][0x37c] ;  /* 0x0000df00ff017b82 */ /* 0x000ff00000000800 */
[----:B------:R-:W0:Y:S01]  /*0010*/  LDC.U16 R2, c[0x0][0x38e] ;  /* 0x0000e380ff027b82 */ /* 0x000e220000000400 */
[----:B------:R-:W1:Y:S07]  /*0020*/  LDCU.64 UR4, c[0x0][0x358] ;  /* 0x00006b00ff0477ac */ /* 0x000e6e0008000a00 */
[----:B------:R-:W2:Y:S01]  /*0030*/  LDC.U16 R0, c[0x0][0x38c] ;  /* 0x0000e300ff007b82 */ /* 0x000ea20000000400 */
[----:B0-----:R-:W-:-:S07]  /*0040*/  SHF.L.U32 R7, R2, 0x10, RZ ;  /* 0x0000001002077819 */ /* 0x001fce00000006ff */
[----:B------:R-:W0:Y:S01]  /*0050*/  LDC.U16 R2, c[0x0][0x38a] ;  /* 0x0000e280ff027b82 */ /* 0x000e220000000400 */
[----:B------:R-:W-:Y:S02]  /*0060*/  FSETP.GE.AND P1, PT, |R7|, 8.50705917302346158658e+37, PT ;  /* 0x7e8000000700780b */ /* 0x000fe40003f26200 */
[----:B--2---:R-:W-:-:S05]  /*0070*/  SHF.L.U32 R4, R0, 0x10, RZ ;  /* 0x0000001000047819 */ /* 0x004fca00000006ff */
[----:B------:R-:W2:Y:S01]  /*0080*/  LDC.U16 R0, c[0x0][0x388] ;  /* 0x0000e200ff007b82 */ /* 0x000ea20000000400 */
[----:B------:R-:W-:-:S05]  /*0090*/  FSETP.GE.AND P0, PT, |R4|, 8.50705917302346158658e+37, PT ;  /* 0x7e8000000400780b */ /* 0x000fca0003f06200 */
[----:B------:R-:W-:-:S05]  /*00a0*/  @P1 FMUL R7, R7, 0.25 ;  /* 0x3e80000007071820 */ /* 0x000fca0000400000 */
[----:B------:R-:W-:-:S03]  /*00b0*/  FSETP.GEU.AND P3, PT, |R7|, 1.175494350822287508e-38, PT ;  /* 0x008000000700780b */ /* 0x000fc60003f6e200 */
[----:B------:R-:W-:Y:S01]  /*00c0*/  @P0 FMUL R4, R4, 0.25 ;  /* 0x3e80000004040820 */ /* 0x000fe20000400000 */
[----:B0-----:R-:W-:Y:S02]  /*00d0*/  SHF.L.U32 R6, R2, 0x10, RZ ;  /* 0x0000001002067819 */ /* 0x001fe400000006ff */
[----:B------:R-:W1:Y:S02]  /*00e0*/  LDC.64 R2, c[0x0][0x380] ;  /* 0x0000e000ff027b82 */ /* 0x000e640000000a00 */
[----:B------:R-:W-:Y:S02]  /*00f0*/  FSETP.GEU.AND P2, PT, |R4|, 1.175494350822287508e-38, PT ;  /* 0x008000000400780b */ /* 0x000fe40003f4e200 */
[----:B--2---:R-:W-:-:S03]  /*0100*/  SHF.L.U32 R0, R0, 0x10, RZ ;  /* 0x0000001000007819 */ /* 0x004fc600000006ff */
[----:B------:R-:W-:Y:S01]  /*0110*/  @!P3 FMUL R7, R7, 16777216 ;  /* 0x4b8000000707b820 */ /* 0x000fe20000400000 */
[----:B------:R-:W-:-:S05]  /*0120*/  @!P3 FMUL R6, R6, 16777216 ;  /* 0x4b8000000606b820 */ /* 0x000fca0000400000 */
[----:B------:R-:W-:Y:S02]  /*0130*/  MUFU.RCP R7, R7 ;  /* 0x0000000700077308 */ /* 0x000fe40000001000 */
[----:B------:R-:W-:Y:S01]  /*0140*/  @!P2 FMUL R4, R4, 16777216 ;  /* 0x4b8000000404a820 */ /* 0x000fe20000400000 */
[----:B------:R-:W-:-:S05]  /*0150*/  @!P2 FMUL R0, R0, 16777216 ;  /* 0x4b8000000000a820 */ /* 0x000fca0000400000 */
[----:B------:R-:W0:Y:S02]  /*0160*/  MUFU.RCP R5, R4 ;  /* 0x0000000400057308 */ /* 0x000e240000001000 */
[----:B0-----:R-:W-:Y:S01]  /*0170*/  FMUL R0, R5, R0 ;  /* 0x0000000005007220 */ /* 0x001fe20000400000 */
[----:B------:R-:W-:-:S03]  /*0180*/  FMUL R5, R7, R6 ;  /* 0x0000000607057220 */ /* 0x000fc60000400000 */
[----:B------:R-:W-:Y:S01]  /*0190*/  @P0 FMUL R0, R0, 0.25 ;  /* 0x3e80000000000820 */ /* 0x000fe20000400000 */
[----:B------:R-:W-:-:S05]  /*01a0*/  @P1 FMUL R5, R5, 0.25 ;  /* 0x3e80000005051820 */ /* 0x000fca0000400000 */
[----:B------:R-:W-:-:S04]  /*01b0*/  F2FP.BF16.F32.PACK_AB R5, R5, R0 ;  /* 0x000000000505723e */ /* 0x000fc800000010ff */
[C---:B------:R-:W-:Y:S02]  /*01c0*/  PRMT R7, R5.reuse, 0x7632, R7 ;  /* 0x0000763205077816 */ /* 0x040fe40000000007 */
[----:B------:R-:W-:Y:S02]  /*01d0*/  SHF.L.U32 R5, R5, 0x10, RZ ;  /* 0x0000001005057819 */ /* 0x000fe400000006ff */
[----:B------:R-:W-:-:S03]  /*01e0*/  SHF.L.U32 R7, R7, 0x10, RZ ;  /* 0x0000001007077819 */ /* 0x000fc600000006ff */
[----:B-1----:R-:W-:Y:S04]  /*01f0*/  STG.E desc[UR4][R2.64], R5 ;  /* 0x0000000502007986 */ /* 0x002fe8000c101904 */
[----:B------:R-:W-:Y:S01]  /*0200*/  STG.E desc[UR4][R2.64+0x4], R7 ;  /* 0x0000040702007986 */ /* 0x000fe2000c101904 */
[----:B------:R-:W-:Y:S05]  /*0210*/  EXIT ;  /* 0x000000000000794d */ /* 0x000fea0003800000 */
.L_x_14:
        /* <DEDUP_REMOVED lines=14> */
.L_x_29:


//--------------------- .nv.shared.reserved.0     --------------------------
	.section	.nv.shared.reserved.0,"aw",@nobits
	.weak		__nv_reservedSMEM_offset_0_alias
	.size		__nv_reservedSMEM_offset_0_alias, 0, 64
	.other		__nv_reservedSMEM_offset_0_alias,@"STO_CUDA_RESERVED_SHARED STV_DEFAULT"
__nv_reservedSMEM_offset_0_alias:
	.zero		0
	.zero		64


//--------------------- .nv.constant0._Z9hsub2_satPf14__nv_bfloat162S0_ --------------------------
	.section	.nv.constant0._Z9hsub2_satPf14__nv_bfloat162S0_,"a",@progbits
	.sectionflags	@""
	.align	4
.nv.constant0._Z9hsub2_satPf14__nv_bfloat162S0_:
	.zero		912


//--------------------- .nv.constant0._Z8hsub2_rnPf14__nv_bfloat162S0_ --------------------------
	.section	.nv.constant0._Z8hsub2_rnPf14__nv_bfloat162S0_,"a",@progbits
	.sectionflags	@""
	.align	4
.nv.constant0._Z8hsub2_rnPf14__nv_bfloat162S0_:
	.zero		912


//--------------------- .nv.constant0._Z5hsub2Pf14__nv_bfloat162S0_ --------------------------
	.section	.nv.constant0._Z5hsub2Pf14__nv_bfloat162S0_,"a",@progbits
	.sectionflags	@""
	.align	4
.nv.constant0._Z5hsub2Pf14__nv_bfloat162S0_:
	.zero		912


//--------------------- .nv.constant0._Z5hneg2Pf14__nv_bfloat162 --------------------------
	.section	.nv.constant0._Z5hneg2Pf14__nv_bfloat162,"a",@progbits
	.sectionflags	@""
	.align	4
.nv.constant0._Z5hneg2Pf14__nv_bfloat162:
	.zero		908


//--------------------- .nv.constant0._Z9hmul2_satPf14__nv_bfloat162S0_ --------------------------
	.section	.nv.constant0._Z9hmul2_satPf14__nv_bfloat162S0_,"a",@progbits
	.sectionflags	@""
	.align	4
.nv.constant0._Z9hmul2_satPf14__nv_bfloat162S0_:
	.zero		912


//--------------------- .nv.constant0._Z8hmul2_rnPf14__nv_bfloat162S0_ --------------------------
	.section	.nv.constant0._Z8hmul2_rnPf14__nv_bfloat162S0_,"a",@progbits
	.sectionflags	@""
	.align	4
.nv.constant0._Z8hmul2_rnPf14__nv_bfloat162S0_:
	.zero		912


//--------------------- .nv.constant0._Z5hmul2Pf14__nv_bfloat162S0_ --------------------------
	.section	.nv.constant0._Z5hmul2Pf14__nv_bfloat162S0_,"a",@progbits
	.sectionflags	@""
	.align	4
.nv.constant0._Z5hmul2Pf14__nv_bfloat162S0_:
	.zero		912


//--------------------- .nv.constant0._Z9hfma2_satPf14__nv_bfloat162S0_S0_ --------------------------
	.section	.nv.constant0._Z9hfma2_satPf14__nv_bfloat162S0_S0_,"a",@progbits
	.sectionflags	@""
	.align	4
.nv.constant0._Z9hfma2_satPf14__nv_bfloat162S0_S0_:
	.zero		916


//--------------------- .nv.constant0._Z5hfma2Pf14__nv_bfloat162S0_S0_ --------------------------
	.section	.nv.constant0._Z5hfma2Pf14__nv_bfloat162S0_S0_,"a",@progbits
	.sectionflags	@""
	.align	4
.nv.constant0._Z5hfma2Pf14__nv_bfloat162S0_S0_:
	.zero		916


//--------------------- .nv.constant0._Z6hcmaddPf14__nv_bfloat162S0_S0_ --------------------------
	.section	.nv.constant0._Z6hcmaddPf14__nv_bfloat162S0_S0_,"a",@progbits
	.sectionflags	@""
	.align	4
.nv.constant0._Z6hcmaddPf14__nv_bfloat162S0_S0_:
	.zero		916


//--------------------- .nv.constant0._Z9hadd2_satPf14__nv_bfloat162S0_ --------------------------
	.section	.nv.constant0._Z9hadd2_satPf14__nv_bfloat162S0_,"a",@progbits
	.sectionflags	@""
	.align	4
.nv.constant0._Z9hadd2_satPf14__nv_bfloat162S0_:
	.zero		912


//--------------------- .nv.constant0._Z8hadd2_rnPf14__nv_bfloat162S0_ --------------------------
	.section	.nv.constant0._Z8hadd2_rnPf14__nv_bfloat162S0_,"a",@progbits
	.sectionflags	@""
	.align	4
.nv.constant0._Z8hadd2_rnPf14__nv_bfloat162S0_:
	.zero		912


//--------------------- .nv.constant0._Z5hadd2Pf14__nv_bfloat162S0_ --------------------------
	.section	.nv.constant0._Z5hadd2Pf14__nv_bfloat162S0_,"a",@progbits
	.sectionflags	@""
	.align	4
.nv.constant0._Z5hadd2Pf14__nv_bfloat162S0_:
	.zero		912


//--------------------- .nv.constant0._Z5habs2Pf14__nv_bfloat162 --------------------------
	.section	.nv.constant0._Z5habs2Pf14__nv_bfloat162,"a",@progbits
	.sectionflags	@""
	.align	4
.nv.constant0._Z5habs2Pf14__nv_bfloat162:
	.zero		908


//--------------------- .nv.constant0._Z5h2divPf14__nv_bfloat162S0_ --------------------------
	.section	.nv.constant0._Z5h2divPf14__nv_bfloat162S0_,"a",@progbits
	.sectionflags	@""
	.align	4
.nv.constant0._Z5h2divPf14__nv_bfloat162S0_:
	.zero		912


//--------------------- SYMBOLS --------------------------

	.type		.nv.reservedSmem.offset0,@object
	.size		.nv.reservedSmem.offset0,0x4
